//
// Generated by NVIDIA NVVM Compiler
//
// Compiler Build ID: CL-36424714
// Cuda compilation tools, release 13.0, V13.0.88
// Based on NVVM 20.0.0
//

.version 9.0
.target sm_100
.address_size 64

	// .globl	_Z2GFiiiiiiPfS_S_

.visible .entry _Z2GFiiiiiiPfS_S_(
	.param .u32 _Z2GFiiiiiiPfS_S__param_0,
	.param .u32 _Z2GFiiiiiiPfS_S__param_1,
	.param .u32 _Z2GFiiiiiiPfS_S__param_2,
	.param .u32 _Z2GFiiiiiiPfS_S__param_3,
	.param .u32 _Z2GFiiiiiiPfS_S__param_4,
	.param .u32 _Z2GFiiiiiiPfS_S__param_5,
	.param .u64 .ptr .align 1 _Z2GFiiiiiiPfS_S__param_6,
	.param .u64 .ptr .align 1 _Z2GFiiiiiiPfS_S__param_7,
	.param .u64 .ptr .align 1 _Z2GFiiiiiiPfS_S__param_8
)
{
	.reg .pred 	%p<15>;
	.reg .b32 	%r<49>;
	.reg .b32 	%f<93>;
	.reg .b64 	%rd<14>;

	ld.param.u32 	%r14, [_Z2GFiiiiiiPfS_S__param_0];
	ld.param.u32 	%r15, [_Z2GFiiiiiiPfS_S__param_1];
	ld.param.u32 	%r16, [_Z2GFiiiiiiPfS_S__param_2];
	ld.param.u32 	%r17, [_Z2GFiiiiiiPfS_S__param_4];
	ld.param.u32 	%r18, [_Z2GFiiiiiiPfS_S__param_5];
	ld.param.u64 	%rd5, [_Z2GFiiiiiiPfS_S__param_6];
	ld.param.u64 	%rd7, [_Z2GFiiiiiiPfS_S__param_7];
	ld.param.u64 	%rd6, [_Z2GFiiiiiiPfS_S__param_8];
	cvta.to.global.u64 	%rd8, %rd7;
	mov.u32 	%r19, %ntid.x;
	mov.u32 	%r20, %ctaid.x;
	mov.u32 	%r21, %tid.x;
	mad.lo.s32 	%r1, %r19, %r20, %r21;
	mul.lo.s32 	%r22, %r17, %r17;
	mul.lo.s32 	%r23, %r22, %r18;
	cvt.rn.f32.s32 	%f1, %r23;
	mul.wide.s32 	%rd9, %r1, 4;
	add.s64 	%rd1, %rd8, %rd9;
	ld.global.f32 	%f14, [%rd1];
	abs.f32 	%f15, %f14;
	setp.leu.f32 	%p1, %f15, 0f3A83126F;
	@%p1 bra 	$L__BB0_12;
	sub.s32 	%r2, %r15, %r14;
	setp.ge.s32 	%p2, %r14, %r2;
	@%p2 bra 	$L__BB0_12;
	sub.s32 	%r24, %r16, %r14;
	setp.ge.s32 	%p3, %r14, %r24;
	@%p3 bra 	$L__BB0_12;
	mul.lo.s32 	%r25, %r17, %r15;
	mul.lo.s32 	%r26, %r17, %r16;
	cvt.rn.f32.s32 	%f16, %r17;
	shl.b32 	%r27, %r14, 1;
	sub.s32 	%r3, %r27, %r16;
	mul.lo.s32 	%r4, %r15, %r14;
	cvt.rn.f32.s32 	%f17, %r18;
	mul.lo.s32 	%r28, %r25, %r26;
	div.s32 	%r29, %r1, %r28;
	cvt.rn.f32.s32 	%f18, %r29;
	div.rn.f32 	%f2, %f18, %f17;
	div.s32 	%r30, %r1, %r25;
	rem.s32 	%r31, %r30, %r26;
	cvt.rn.f32.s32 	%f19, %r31;
	div.rn.f32 	%f3, %f19, %f16;
	mul.lo.s32 	%r32, %r30, %r25;
	sub.s32 	%r33, %r1, %r32;
	cvt.rn.f32.s32 	%f20, %r33;
	div.rn.f32 	%f4, %f20, %f16;
	mov.f32 	%f21, 0f42856666;
	div.rn.f32 	%f5, %f21, %f1;
	cvta.to.global.u64 	%rd2, %rd6;
	cvta.to.global.u64 	%rd3, %rd5;
	mov.u32 	%r45, %r14;
$L__BB0_4:
	cvt.rn.f32.s32 	%f22, %r45;
	sub.f32 	%f23, %f22, %f4;
	mul.f32 	%f6, %f23, %f23;
	add.s32 	%r46, %r4, %r45;
	mov.u32 	%r47, %r3;
	mov.u32 	%r48, %r14;
$L__BB0_5:
	cvt.rn.f32.s32 	%f25, %r48;
	cvt.s64.s32 	%rd4, %r46;
	mul.wide.s32 	%rd10, %r46, 4;
	add.s64 	%rd11, %rd2, %rd10;
	ld.global.f32 	%f26, [%rd11];
	ld.global.f32 	%f27, [%rd1];
	mul.f32 	%f28, %f5, %f27;
	sub.f32 	%f29, %f26, %f2;
	mul.f32 	%f7, %f29, %f28;
	sub.f32 	%f30, %f25, %f3;
	fma.rn.f32 	%f31, %f30, %f30, %f6;
	fma.rn.f32 	%f8, %f29, %f29, %f31;
	abs.f32 	%f9, %f8;
	setp.eq.f32 	%p4, %f8, 0f3F800000;
	mov.f32 	%f92, 0f3F800000;
	@%p4 bra 	$L__BB0_10;
	setp.nan.f32 	%p5, %f9, %f9;
	@%p5 bra 	$L__BB0_9;
	abs.f32 	%f32, %f8;
	setp.lt.f32 	%p6, %f32, 0f00800000;
	mul.f32 	%f34, %f32, 0f4B800000;
	selp.f32 	%f35, %f34, %f32, %p6;
	mov.b32 	%r34, %f35;
	add.s32 	%r35, %r34, -1060439283;
	and.b32  	%r36, %r35, -8388608;
	sub.s32 	%r37, %r34, %r36;
	mov.b32 	%f36, %r37;
	cvt.rn.f32.s32 	%f37, %r36;
	selp.f32 	%f38, 0fC1C00000, 0f00000000, %p6;
	fma.rn.f32 	%f39, %f37, 0f34000000, %f38;
	add.f32 	%f40, %f36, 0fBF800000;
	add.f32 	%f41, %f36, 0f3F800000;
	rcp.approx.ftz.f32 	%f42, %f41;
	add.f32 	%f43, %f40, %f40;
	mul.f32 	%f44, %f43, %f42;
	mul.f32 	%f45, %f44, %f44;
	neg.f32 	%f46, %f44;
	sub.f32 	%f47, %f40, %f44;
	add.f32 	%f48, %f47, %f47;
	fma.rn.f32 	%f49, %f46, %f40, %f48;
	mul.rn.f32 	%f50, %f42, %f49;
	fma.rn.f32 	%f51, %f45, 0f3A2C32E4, 0f3B52E7DB;
	fma.rn.f32 	%f52, %f51, %f45, 0f3C93BB73;
	fma.rn.f32 	%f53, %f52, %f45, 0f3DF6384F;
	mul.rn.f32 	%f54, %f53, %f45;
	fma.rn.f32 	%f55, %f44, 0f3FB8AA3B, %f39;
	mul.f32 	%f56, %f54, 0f40400000;
	sub.f32 	%f57, %f39, %f55;
	fma.rn.f32 	%f58, %f44, 0f3FB8AA3B, %f57;
	fma.rn.f32 	%f59, %f50, 0f3FB8AA3B, %f58;
	fma.rn.f32 	%f60, %f44, 0f32A55E34, %f59;
	fma.rn.f32 	%f61, %f56, %f50, %f60;
	fma.rn.f32 	%f62, %f54, %f44, %f61;
	add.rn.f32 	%f63, %f55, %f62;
	mov.f32 	%f64, 0f3FC00000;
	mul.rn.f32 	%f65, %f63, %f64;
	cvt.rni.f32.f32 	%f66, %f65;
	sub.f32 	%f67, %f65, %f66;
	neg.f32 	%f68, %f65;
	fma.rn.f32 	%f69, %f63, 0f3FC00000, %f68;
	neg.f32 	%f70, %f55;
	add.rn.f32 	%f71, %f63, %f70;
	neg.f32 	%f72, %f71;
	add.rn.f32 	%f73, %f62, %f72;
	fma.rn.f32 	%f74, %f73, 0f3FC00000, %f69;
	add.f32 	%f75, %f67, %f74;
	setp.gt.f32 	%p7, %f66, 0f00000000;
	selp.b32 	%r38, 0, -2097152000, %p7;
	setp.neu.f32 	%p8, %f8, 0f00000000;
	setp.neu.f32 	%p9, %f32, 0f7F800000;
	setp.lt.f32 	%p10, %f65, 0f00000000;
	selp.f32 	%f76, 0f00000000, 0f7F800000, %p10;
	abs.f32 	%f77, %f65;
	setp.gt.f32 	%p11, %f77, 0f43180000;
	cvt.rzi.s32.f32 	%r39, %f66;
	shl.b32 	%r40, %r39, 23;
	sub.s32 	%r41, %r40, %r38;
	mov.b32 	%f78, %r41;
	add.s32 	%r42, %r38, 2130706432;
	mov.b32 	%f79, %r42;
	fma.rn.f32 	%f80, %f75, 0f391FCB8E, 0f3AAF85ED;
	fma.rn.f32 	%f81, %f80, %f75, 0f3C1D9856;
	fma.rn.f32 	%f82, %f81, %f75, 0f3D6357BB;
	fma.rn.f32 	%f83, %f82, %f75, 0f3E75FDEC;
	fma.rn.f32 	%f84, %f83, %f75, 0f3F317218;
	fma.rn.f32 	%f85, %f84, %f75, 0f3F800000;
	mul.f32 	%f86, %f85, %f79;
	mul.f32 	%f87, %f86, %f78;
	selp.f32 	%f92, %f76, %f87, %p11;
	and.pred  	%p12, %p8, %p9;
	@%p12 bra 	$L__BB0_10;
	add.f32 	%f88, %f8, %f8;
	mov.b32 	%r43, %f88;
	and.b32  	%r44, %r43, 2147483647;
	mov.b32 	%f92, %r44;
	bra.uni 	$L__BB0_10;
$L__BB0_9:
	mov.f32 	%f89, 0f3FC00000;
	add.rn.f32 	%f92, %f8, %f89;
$L__BB0_10:
	div.rn.f32 	%f90, %f7, %f92;
	shl.b64 	%rd12, %rd4, 2;
	add.s64 	%rd13, %rd3, %rd12;
	atom.global.add.f32 	%f91, [%rd13], %f90;
	add.s32 	%r48, %r48, 1;
	add.s32 	%r47, %r47, 1;
	setp.ne.s32 	%p13, %r47, 0;
	add.s32 	%r46, %r46, %r15;
	@%p13 bra 	$L__BB0_5;
	add.s32 	%r45, %r45, 1;
	setp.ne.s32 	%p14, %r45, %r2;
	@%p14 bra 	$L__BB0_4;
$L__BB0_12:
	ret;

}


// ===== COMPILED SASS (sm_100) =====

	.target	sm_100

	.elftype	@"ET_EXEC"


//--------------------- .note.nv.tkinfo           --------------------------
	.section	.note.nv.tkinfo,"",@"SHT_NOTE"
	.sectionflags	@"SHF_NOTE_NV_TKINFO"
	.tkinfo
        /*0018*/ 	.word	0x00000002
        /*0030*/ 	.string	""
        /*0030*/ 	.string	"ptxas"
        /*0030*/ 	.string	"Cuda compilation tools, release 13.0, V13.0.88"
        /*0030*/ 	.string	"Build cuda_13.0.r13.0/compiler.36424714_0"
        /*0030*/ 	.string	"-arch sm_100 -m 64 "



//--------------------- .note.nv.cuinfo           --------------------------
	.section	.note.nv.cuinfo,"",@"SHT_NOTE"
	.sectionflags	@"SHF_NOTE_NV_CUINFO"
        /*0018*/ 	.short	0x0002
        /*001a*/ 	.short	0x0064
        /*001c*/ 	.short	0x0082
	.zero		2


//--------------------- .nv.info                  --------------------------
	.section	.nv.info,"",@"SHT_CUDA_INFO"
	.align	4


	//----- nvinfo : EIATTR_REGCOUNT
	.align		4
        /*0000*/ 	.byte	0x04, 0x2f
        /*0002*/ 	.short	(.L_1 - .L_0)
	.align		4
.L_0:
        /*0004*/ 	.word	index@(_Z2GFiiiiiiPfS_S_)
        /*0008*/ 	.word	0x0000001a


	//----- nvinfo : EIATTR_FRAME_SIZE
	.align		4
.L_1:
        /*000c*/ 	.byte	0x04, 0x11
        /*000e*/ 	.short	(.L_3 - .L_2)
	.align		4
.L_2:
        /*0010*/ 	.word	index@($__internal_0_$__cuda_sm3x_div_rn_noftz_f32_slowpath)
        /*0014*/ 	.word	0x00000000


	//----- nvinfo : EIATTR_FRAME_SIZE
	.align		4
.L_3:
        /*0018*/ 	.byte	0x04, 0x11
        /*001a*/ 	.short	(.L_5 - .L_4)
	.align		4
.L_4:
        /*001c*/ 	.word	index@(_Z2GFiiiiiiPfS_S_)
        /*0020*/ 	.word	0x00000000


	//----- nvinfo : EIATTR_MIN_STACK_SIZE
	.align		4
.L_5:
        /*0024*/ 	.byte	0x04, 0x12
        /*0026*/ 	.short	(.L_7 - .L_6)
	.align		4
.L_6:
        /*0028*/ 	.word	index@(_Z2GFiiiiiiPfS_S_)
        /*002c*/ 	.word	0x00000000
.L_7:


//--------------------- .nv.compat                --------------------------
	.section	.nv.compat,"",@"SHT_CUDA_COMPAT_INFO"
	.align	4
        /*0000*/ 	.byte	0x02, 0x09, 0x00, 0x00, 0x02, 0x02, 0x01, 0x00, 0x02, 0x05, 0x05, 0x00, 0x03, 0x07, 0x01, 0x01
        /*0010*/ 	.byte	0x02, 0x03, 0x00, 0x00, 0x02, 0x06, 0x01, 0x00, 0x04, 0x0b, 0x08, 0x00, 0x01, 0x00, 0x00, 0x00
        /*0020*/ 	.byte	0x00, 0x00, 0x00, 0x00


//--------------------- .nv.info._Z2GFiiiiiiPfS_S_ --------------------------
	.section	.nv.info._Z2GFiiiiiiPfS_S_,"",@"SHT_CUDA_INFO"
	.sectionflags	@""
	.align	4


	//----- nvinfo : EIATTR_CUDA_API_VERSION
	.align		4
        /*0000*/ 	.byte	0x04, 0x37
        /*0002*/ 	.short	(.L_9 - .L_8)
.L_8:
        /*0004*/ 	.word	0x00000082


	//----- nvinfo : EIATTR_KPARAM_INFO
	.align		4
.L_9:
        /*0008*/ 	.byte	0x04, 0x17
        /*000a*/ 	.short	(.L_11 - .L_10)
.L_10:
        /*000c*/ 	.word	0x00000000
        /*0010*/ 	.short	0x0008
        /*0012*/ 	.short	0x0028
        /*0014*/ 	.byte	0x00, 0xf5, 0x21, 0x00


	//----- nvinfo : EIATTR_KPARAM_INFO
	.align		4
.L_11:
        /*0018*/ 	.byte	0x04, 0x17
        /*001a*/ 	.short	(.L_13 - .L_12)
.L_12:
        /*001c*/ 	.word	0x00000000
        /*0020*/ 	.short	0x0007
        /*0022*/ 	.short	0x0020
        /*0024*/ 	.byte	0x00, 0xf5, 0x21, 0x00


	//----- nvinfo : EIATTR_KPARAM_INFO
	.align		4
.L_13:
        /*0028*/ 	.byte	0x04, 0x17
        /*002a*/ 	.short	(.L_15 - .L_14)
.L_14:
        /*002c*/ 	.word	0x00000000
        /*0030*/ 	.short	0x0006
        /*0032*/ 	.short	0x0018
        /*0034*/ 	.byte	0x00, 0xf5, 0x21, 0x00


	//----- nvinfo : EIATTR_KPARAM_INFO
	.align		4
.L_15:
        /*0038*/ 	.byte	0x04, 0x17
        /*003a*/ 	.short	(.L_17 - .L_16)
.L_16:
        /*003c*/ 	.word	0x00000000
        /*0040*/ 	.short	0x0005
        /*0042*/ 	.short	0x0014
        /*0044*/ 	.byte	0x00, 0xf0, 0x11, 0x00


	//----- nvinfo : EIATTR_KPARAM_INFO
	.align		4
.L_17:
        /*0048*/ 	.byte	0x04, 0x17
        /*004a*/ 	.short	(.L_19 - .L_18)
.L_18:
        /*004c*/ 	.word	0x00000000
        /*0050*/ 	.short	0x0004
        /*0052*/ 	.short	0x0010
        /*0054*/ 	.byte	0x00, 0xf0, 0x11, 0x00


	//----- nvinfo : EIATTR_KPARAM_INFO
	.align		4
.L_19:
        /*0058*/ 	.byte	0x04, 0x17
        /*005a*/ 	.short	(.L_21 - .L_20)
.L_20:
        /*005c*/ 	.word	0x00000000
        /*0060*/ 	.short	0x0003
        /*0062*/ 	.short	0x000c
        /*0064*/ 	.byte	0x00, 0xf0, 0x11, 0x00


	//----- nvinfo : EIATTR_KPARAM_INFO
	.align		4
.L_21:
        /*0068*/ 	.byte	0x04, 0x17
        /*006a*/ 	.short	(.L_23 - .L_22)
.L_22:
        /*006c*/ 	.word	0x00000000
        /*0070*/ 	.short	0x0002
        /*0072*/ 	.short	0x0008
        /*0074*/ 	.byte	0x00, 0xf0, 0x11, 0x00


	//----- nvinfo : EIATTR_KPARAM_INFO
	.align		4
.L_23:
        /*0078*/ 	.byte	0x04, 0x17
        /*007a*/ 	.short	(.L_25 - .L_24)
.L_24:
        /*007c*/ 	.word	0x00000000
        /*0080*/ 	.short	0x0001
        /*0082*/ 	.short	0x0004
        /*0084*/ 	.byte	0x00, 0xf0, 0x11, 0x00


	//----- nvinfo : EIATTR_KPARAM_INFO
	.align		4
.L_25:
        /*0088*/ 	.byte	0x04, 0x17
        /*008a*/ 	.short	(.L_27 - .L_26)
.L_26:
        /*008c*/ 	.word	0x00000000
        /*0090*/ 	.short	0x0000
        /*0092*/ 	.short	0x0000
        /*0094*/ 	.byte	0x00, 0xf0, 0x11, 0x00


	//----- nvinfo : EIATTR_SPARSE_MMA_MASK
	.align		4
.L_27:
        /*0098*/ 	.byte	0x03, 0x50
        /*009a*/ 	.short	0x0000


	//----- nvinfo : EIATTR_MAXREG_COUNT
	.align		4
        /*009c*/ 	.byte	0x03, 0x1b
        /*009e*/ 	.short	0x00ff


	//----- nvinfo : EIATTR_MERCURY_ISA_VERSION
	.align		4
        /*00a0*/ 	.byte	0x03, 0x5f
        /*00a2*/ 	.short	0x0101


	//----- nvinfo : EIATTR_VRC_CTA_INIT_COUNT
	.align		4
        /*00a4*/ 	.byte	0x02, 0x4a
	.zero		1
	.zero		1


	//----- nvinfo : EIATTR_EXIT_INSTR_OFFSETS
	.align		4
        /*00a8*/ 	.byte	0x04, 0x1c
        /*00aa*/ 	.short	(.L_29 - .L_28)


	//   ....[0]....
.L_28:
        /*00ac*/ 	.word	0x000000a0


	//   ....[1]....
        /*00b0*/ 	.word	0x000000e0


	//   ....[2]....
        /*00b4*/ 	.word	0x00000120


	//   ....[3]....
        /*00b8*/ 	.word	0x00001200


	//----- nvinfo : EIATTR_CRS_STACK_SIZE
	.align		4
.L_29:
        /*00bc*/ 	.byte	0x04, 0x1e
        /*00be*/ 	.short	(.L_31 - .L_30)
.L_30:
        /*00c0*/ 	.word	0x00000000


	//----- nvinfo : EIATTR_CBANK_PARAM_SIZE
	.align		4
.L_31:
        /*00c4*/ 	.byte	0x03, 0x19
        /*00c6*/ 	.short	0x0030


	//----- nvinfo : EIATTR_PARAM_CBANK
	.align		4
        /*00c8*/ 	.byte	0x04, 0x0a
        /*00ca*/ 	.short	(.L_33 - .L_32)
	.align		4
.L_32:
        /*00cc*/ 	.word	index@(.nv.constant0._Z2GFiiiiiiPfS_S_)
        /*00d0*/ 	.short	0x0380
        /*00d2*/ 	.short	0x0030


	//----- nvinfo : EIATTR_SW_WAR
	.align		4
.L_33:
        /*00d4*/ 	.byte	0x04, 0x36
        /*00d6*/ 	.short	(.L_35 - .L_34)
.L_34:
        /*00d8*/ 	.word	0x00000008
.L_35:


//--------------------- .nv.callgraph             --------------------------
	.section	.nv.callgraph,"",@"SHT_CUDA_CALLGRAPH"
	.align	4
	.sectionentsize	8
	.align		4
        /*0000*/ 	.word	0x00000000
	.align		4
        /*0004*/ 	.word	0xffffffff
	.align		4
        /*0008*/ 	.word	0x00000000
	.align		4
        /*000c*/ 	.word	0xfffffffe
	.align		4
        /*0010*/ 	.word	0x00000000
	.align		4
        /*0014*/ 	.word	0xfffffffd
	.align		4
        /*0018*/ 	.word	0x00000000
	.align		4
        /*001c*/ 	.word	0xfffffffc


//--------------------- .text._Z2GFiiiiiiPfS_S_   --------------------------
	.section	.text._Z2GFiiiiiiPfS_S_,"ax",@progbits
	.align	128
        .global         _Z2GFiiiiiiPfS_S_
        .type           _Z2GFiiiiiiPfS_S_,@function
        .size           _Z2GFiiiiiiPfS_S_,(.L_x_26 - _Z2GFiiiiiiPfS_S_)
        .other          _Z2GFiiiiiiPfS_S_,@"STO_CUDA_ENTRY STV_DEFAULT"
_Z2GFiiiiiiPfS_S_:
.text._Z2GFiiiiiiPfS_S_:
[----:B------:R-:W-:Y:S01]  /*0000*/  LDC R1, c[0x0][0x37c] ;  /* 0x0000df00ff017b82 */ /* 0x000fe20000000800 */
[----:B------:R-:W0:Y:S07]  /*0010*/  S2R R13, SR_CTAID.X ;  /* 0x00000000000d7919 */ /* 0x000e2e0000002500 */
[----:B------:R-:W1:Y:S01]  /*0020*/  LDC.64 R4, c[0x0][0x3a0] ;  /* 0x0000e800ff047b82 */ /* 0x000e620000000a00 */
[----:B------:R-:W0:Y:S01]  /*0030*/  LDCU UR4, c[0x0][0x360] ;  /* 0x00006c00ff0477ac */ /* 0x000e220008000800 */
[----:B------:R-:W0:Y:S01]  /*0040*/  S2R R0, SR_TID.X ;  /* 0x0000000000007919 */ /* 0x000e220000002100 */
[----:B------:R-:W2:Y:S01]  /*0050*/  LDCU.64 UR10, c[0x0][0x358] ;  /* 0x00006b00ff0a77ac */ /* 0x000ea20008000a00 */
[----:B0-----:R-:W-:-:S04]  /*0060*/  IMAD R13, R13, UR4, R0 ;  /* 0x000000040d0d7c24 */ /* 0x001fc8000f8e0200 */
[----:B-1----:R-:W-:-:S05]  /*0070*/  IMAD.WIDE R4, R13, 0x4, R4 ;  /* 0x000000040d047825 */ /* 0x002fca00078e0204 */
[----:B--2---:R-:W2:Y:S02]  /*0080*/  LDG.E R0, desc[UR10][R4.64] ;  /* 0x0000000a04007981 */ /* 0x004ea4000c1e1900 */
[----:B--2---:R-:W-:-:S13]  /*0090*/  FSETP.GT.AND P0, PT, |R0|, 0.0010000000474974513054, PT ;  /* 0x3a83126f0000780b */ /* 0x004fda0003f04200 */
[----:B------:R-:W-:Y:S05]  /*00a0*/  @!P0 EXIT ;  /* 0x000000000000894d */ /* 0x000fea0003800000 */
[----:B------:R-:W0:Y:S02]  /*00b0*/  LDC.64 R6, c[0x0][0x380] ;  /* 0x0000e000ff067b82 */ /* 0x000e240000000a00 */
[----:B0-----:R-:W-:-:S05]  /*00c0*/  IMAD.IADD R9, R7, 0x1, -R6 ;  /* 0x0000000107097824 */ /* 0x001fca00078e0a06 */
[----:B------:R-:W-:-:S13]  /*00d0*/  ISETP.GT.AND P0, PT, R9, R6, PT ;  /* 0x000000060900720c */ /* 0x000fda0003f04270 */
[----:B------:R-:W-:Y:S05]  /*00e0*/  @!P0 EXIT ;  /* 0x000000000000894d */ /* 0x000fea0003800000 */
[----:B------:R-:W0:Y:S02]  /*00f0*/  LDCU UR4, c[0x0][0x388] ;  /* 0x00007100ff0477ac */ /* 0x000e240008000800 */
[----:B0-----:R-:W-:-:S04]  /*0100*/  IADD3 R3, PT, PT, -R6, UR4, RZ ;  /* 0x0000000406037c10 */ /* 0x001fc8000fffe1ff */
[----:B------:R-:W-:-:S13]  /*0110*/  ISETP.GT.AND P0, PT, R3, R6, PT ;  /* 0x000000060300720c */ /* 0x000fda0003f04270 */
[----:B------:R-:W-:Y:S05]  /*0120*/  @!P0 EXIT ;  /* 0x000000000000894d */ /* 0x000fea0003800000 */
[----:B------:R-:W0:Y:S01]  /*0130*/  LDC.64 R2, c[0x0][0x390] ;  /* 0x0000e400ff027b82 */ /* 0x000e220000000a00 */
[----:B------:R-:W-:Y:S01]  /*0140*/  IABS R12, R13 ;  /* 0x0000000d000c7213 */ /* 0x000fe20000000000 */
[----:B------:R-:W-:Y:S01]  /*0150*/  BSSY.RECONVERGENT B0, `(.L_x_0) ;  /* 0x0000029000007945 */ /* 0x000fe20003800200 */
[----:B0-----:R-:W-:Y:S01]  /*0160*/  IMAD R6, R7, R2, RZ ;  /* 0x0000000207067224 */ /* 0x001fe200078e02ff */
[----:B------:R-:W-:Y:S01]  /*0170*/  I2FP.F32.S32 R3, R3 ;  /* 0x0000000300037245 */ /* 0x000fe20000201400 */
[----:B------:R-:W-:-:S04]  /*0180*/  IMAD R15, R2, UR4, RZ ;  /* 0x00000004020f7c24 */ /* 0x000fc8000f8e02ff */
[----:B------:R-:W-:-:S05]  /*0190*/  IMAD R0, R6, R15, RZ ;  /* 0x0000000f06007224 */ /* 0x000fca00078e02ff */
[-C--:B------:R-:W-:Y:S02]  /*01a0*/  IABS R7, R0.reuse ;  /* 0x0000000000077213 */ /* 0x080fe40000000000 */
[----:B------:R-:W-:Y:S02]  /*01b0*/  IABS R14, R0 ;  /* 0x00000000000e7213 */ /* 0x000fe40000000000 */
[----:B------:R-:W0:Y:S08]  /*01c0*/  I2F.RP R2, R7 ;  /* 0x0000000700027306 */ /* 0x000e300000209400 */
[----:B0-----:R-:W0:Y:S02]  /*01d0*/  MUFU.RCP R2, R2 ;  /* 0x0000000200027308 */ /* 0x001e240000001000 */
[----:B0-----:R-:W-:-:S02]  /*01e0*/  VIADD R10, R2, 0xffffffe ;  /* 0x0ffffffe020a7836 */ /* 0x001fc40000000000 */
[----:B------:R-:W-:-:S04]  /*01f0*/  IMAD.MOV R2, RZ, RZ, -R14 ;  /* 0x000000ffff027224 */ /* 0x000fc800078e0a0e */
[----:B------:R0:W1:Y:S02]  /*0200*/  F2I.FTZ.U32.TRUNC.NTZ R11, R10 ;  /* 0x0000000a000b7305 */ /* 0x000064000021f000 */
[----:B0-----:R-:W-:Y:S01]  /*0210*/  HFMA2 R10, -RZ, RZ, 0, 0 ;  /* 0x00000000ff0a7431 */ /* 0x001fe200000001ff */
[----:B-1----:R-:W-:-:S05]  /*0220*/  IADD3 R8, PT, PT, RZ, -R11, RZ ;  /* 0x8000000bff087210 */ /* 0x002fca0007ffe0ff */
[----:B------:R-:W-:Y:S02]  /*0230*/  IMAD R17, R8, R7, RZ ;  /* 0x0000000708117224 */ /* 0x000fe400078e02ff */
[----:B------:R-:W-:Y:S02]  /*0240*/  IMAD.MOV.U32 R8, RZ, RZ, R12 ;  /* 0x000000ffff087224 */ /* 0x000fe400078e000c */
[----:B------:R-:W-:-:S06]  /*0250*/  IMAD.HI.U32 R11, R11, R17, R10 ;  /* 0x000000110b0b7227 */ /* 0x000fcc00078e000a */
[----:B------:R-:W-:-:S04]  /*0260*/  IMAD.HI.U32 R11, R11, R8, RZ ;  /* 0x000000080b0b7227 */ /* 0x000fc800078e00ff */
[----:B------:R-:W-:-:S05]  /*0270*/  IMAD R2, R11, R2, R8 ;  /* 0x000000020b027224 */ /* 0x000fca00078e0208 */
[----:B------:R-:W-:-:S13]  /*0280*/  ISETP.GT.U32.AND P1, PT, R7, R2, PT ;  /* 0x000000020700720c */ /* 0x000fda0003f24070 */
[-C--:B------:R-:W-:Y:S01]  /*0290*/  @!P1 IADD3 R2, PT, PT, R2, -R7.reuse, RZ ;  /* 0x8000000702029210 */ /* 0x080fe20007ffe0ff */
[----:B------:R-:W-:Y:S01]  /*02a0*/  @!P1 VIADD R11, R11, 0x1 ;  /* 0x000000010b0b9836 */ /* 0x000fe20000000000 */
[----:B------:R-:W-:Y:S02]  /*02b0*/  ISETP.NE.AND P1, PT, R0, RZ, PT ;  /* 0x000000ff0000720c */ /* 0x000fe40003f25270 */
[----:B------:R-:W-:Y:S02]  /*02c0*/  ISETP.GE.U32.AND P0, PT, R2, R7, PT ;  /* 0x000000070200720c */ /* 0x000fe40003f06070 */
[----:B------:R-:W-:Y:S01]  /*02d0*/  LOP3.LUT R7, R13, R0, RZ, 0x3c, !PT ;  /* 0x000000000d077212 */ /* 0x000fe200078e3cff */
[----:B------:R-:W0:Y:S03]  /*02e0*/  MUFU.RCP R2, R3 ;  /* 0x0000000300027308 */ /* 0x000e260000001000 */
[----:B------:R-:W-:-:S07]  /*02f0*/  ISETP.GE.AND P2, PT, R7, RZ, PT ;  /* 0x000000ff0700720c */ /* 0x000fce0003f46270 */
[----:B------:R-:W-:-:S06]  /*0300*/  @P0 IADD3 R11, PT, PT, R11, 0x1, RZ ;  /* 0x000000010b0b0810 */ /* 0x000fcc0007ffe0ff */
[----:B------:R-:W-:Y:S01]  /*0310*/  @!P2 IMAD.MOV R11, RZ, RZ, -R11 ;  /* 0x000000ffff0ba224 */ /* 0x000fe200078e0a0b */
[----:B------:R-:W-:Y:S01]  /*0320*/  @!P1 LOP3.LUT R11, RZ, R0, RZ, 0x33, !PT ;  /* 0x00000000ff0b9212 */ /* 0x000fe200078e33ff */
[----:B0-----:R-:W-:-:S03]  /*0330*/  FFMA R7, -R3, R2, 1 ;  /* 0x3f80000003077423 */ /* 0x001fc60000000102 */
[----:B------:R-:W-:Y:S01]  /*0340*/  I2FP.F32.S32 R0, R11 ;  /* 0x0000000b00007245 */ /* 0x000fe20000201400 */
[----:B------:R-:W-:-:S03]  /*0350*/  FFMA R7, R2, R7, R2 ;  /* 0x0000000702077223 */ /* 0x000fc60000000002 */
[----:B------:R-:W0:Y:S01]  /*0360*/  FCHK P0, R0, R3 ;  /* 0x0000000300007302 */ /* 0x000e220000000000 */
[----:B------:R-:W-:-:S04]  /*0370*/  FFMA R2, R0, R7, RZ ;  /* 0x0000000700027223 */ /* 0x000fc800000000ff */
[----:B------:R-:W-:-:S04]  /*0380*/  FFMA R8, -R3, R2, R0 ;  /* 0x0000000203087223 */ /* 0x000fc80000000100 */
[----:B------:R-:W-:Y:S01]  /*0390*/  FFMA R2, R7, R8, R2 ;  /* 0x0000000807027223 */ /* 0x000fe20000000002 */
[----:B0-----:R-:W-:Y:S06]  /*03a0*/  @!P0 BRA `(.L_x_1) ;  /* 0x00000000000c8947 */ /* 0x001fec0003800000 */
[----:B------:R-:W-:-:S07]  /*03b0*/  MOV R18, 0x3d0 ;  /* 0x000003d000127802 */ /* 0x000fce0000000f00 */
[----:B------:R-:W-:Y:S05]  /*03c0*/  CALL.REL.NOINC `($__internal_0_$__cuda_sm3x_div_rn_noftz_f32_slowpath) ;  /* 0x0000000c00907944 */ /* 0x000fea0003c00000 */
[----:B------:R-:W-:-:S07]  /*03d0*/  MOV R2, R3 ;  /* 0x0000000300027202 */ /* 0x000fce0000000f00 */
.L_x_1:
[----:B------:R-:W-:Y:S05]  /*03e0*/  BSYNC.RECONVERGENT B0 ;  /* 0x0000000000007941 */ /* 0x000fea0003800200 */
.L_x_0:
[-C--:B------:R-:W-:Y:S01]  /*03f0*/  IABS R8, R6.reuse ;  /* 0x0000000600087213 */ /* 0x080fe20000000000 */
[----:B------:R-:W0:Y:S01]  /*0400*/  LDCU UR4, c[0x0][0x390] ;  /* 0x00007200ff0477ac */ /* 0x000e220008000800 */
[----:B------:R-:W-:Y:S01]  /*0410*/  IABS R0, R15 ;  /* 0x0000000f00007213 */ /* 0x000fe20000000000 */
[----:B------:R-:W-:Y:S01]  /*0420*/  BSSY.RECONVERGENT B0, `(.L_x_2) ;  /* 0x000003e000007945 */ /* 0x000fe20003800200 */
[----:B------:R-:W1:Y:S01]  /*0430*/  I2F.RP R3, R8 ;  /* 0x0000000800037306 */ /* 0x000e620000209400 */
[----:B------:R-:W-:Y:S02]  /*0440*/  IABS R12, R13 ;  /* 0x0000000d000c7213 */ /* 0x000fe40000000000 */
[----:B------:R-:W-:-:S05]  /*0450*/  IABS R14, R6 ;  /* 0x00000006000e7213 */ /* 0x000fca0000000000 */
[----:B-1----:R-:W1:Y:S02]  /*0460*/  MUFU.RCP R3, R3 ;  /* 0x0000000300037308 */ /* 0x002e640000001000 */
[----:B-1----:R-:W-:Y:S02]  /*0470*/  VIADD R10, R3, 0xffffffe ;  /* 0x0ffffffe030a7836 */ /* 0x002fe40000000000 */
[----:B------:R-:W-:-:S04]  /*0480*/  IMAD.MOV R3, RZ, RZ, -R14 ;  /* 0x000000ffff037224 */ /* 0x000fc800078e0a0e */
[----:B------:R1:W2:Y:S02]  /*0490*/  F2I.FTZ.U32.TRUNC.NTZ R11, R10 ;  /* 0x0000000a000b7305 */ /* 0x0002a4000021f000 */
[----:B-1----:R-:W-:Y:S01]  /*04a0*/  IMAD.MOV.U32 R10, RZ, RZ, RZ ;  /* 0x000000ffff0a7224 */ /* 0x002fe200078e00ff */
[----:B--2---:R-:W-:-:S05]  /*04b0*/  IADD3 R7, PT, PT, RZ, -R11, RZ ;  /* 0x8000000bff077210 */ /* 0x004fca0007ffe0ff */
[----:B------:R-:W-:-:S04]  /*04c0*/  IMAD R7, R7, R8, RZ ;  /* 0x0000000807077224 */ /* 0x000fc800078e02ff */
[----:B------:R-:W-:Y:S01]  /*04d0*/  IMAD.HI.U32 R11, R11, R7, R10 ;  /* 0x000000070b0b7227 */ /* 0x000fe200078e000a */
[----:B------:R-:W-:Y:S01]  /*04e0*/  MOV R10, R12 ;  /* 0x0000000c000a7202 */ /* 0x000fe20000000f00 */
[----:B------:R-:W1:Y:S04]  /*04f0*/  I2F.RP R7, R0 ;  /* 0x0000000000077306 */ /* 0x000e680000209400 */
[----:B------:R-:W-:-:S04]  /*0500*/  IMAD.HI.U32 R12, R11, R10, RZ ;  /* 0x0000000a0b0c7227 */ /* 0x000fc800078e00ff */
[----:B------:R-:W-:-:S05]  /*0510*/  IMAD R3, R12, R3, R10 ;  /* 0x000000030c037224 */ /* 0x000fca00078e020a */
[----:B------:R-:W-:Y:S01]  /*0520*/  ISETP.GT.U32.AND P1, PT, R8, R3, PT ;  /* 0x000000030800720c */ /* 0x000fe20003f24070 */
[----:B-1----:R-:W1:-:S12]  /*0530*/  MUFU.RCP R7, R7 ;  /* 0x0000000700077308 */ /* 0x002e580000001000 */
[-C--:B------:R-:W-:Y:S02]  /*0540*/  @!P1 IADD3 R3, PT, PT, R3, -R8.reuse, RZ ;  /* 0x8000000803039210 */ /* 0x080fe40007ffe0ff */
[----:B------:R-:W-:Y:S02]  /*0550*/  @!P1 IADD3 R12, PT, PT, R12, 0x1, RZ ;  /* 0x000000010c0c9810 */ /* 0x000fe40007ffe0ff */
[----:B------:R-:W-:Y:S01]  /*0560*/  ISETP.GE.U32.AND P0, PT, R3, R8, PT ;  /* 0x000000080300720c */ /* 0x000fe20003f06070 */
[----:B-1----:R-:W-:Y:S01]  /*0570*/  VIADD R10, R7, 0xffffffe ;  /* 0x0ffffffe070a7836 */ /* 0x002fe20000000000 */
[----:B------:R-:W-:Y:S02]  /*0580*/  LOP3.LUT R3, R13, R6, RZ, 0x3c, !PT ;  /* 0x000000060d037212 */ /* 0x000fe400078e3cff */
[----:B------:R-:W-:Y:S01]  /*0590*/  ISETP.NE.AND P1, PT, R6, RZ, PT ;  /* 0x000000ff0600720c */ /* 0x000fe20003f25270 */
[----:B------:R1:W2:Y:S01]  /*05a0*/  F2I.FTZ.U32.TRUNC.NTZ R11, R10 ;  /* 0x0000000a000b7305 */ /* 0x0002a2000021f000 */
[----:B------:R-:W-:-:S02]  /*05b0*/  ISETP.GE.AND P2, PT, R3, RZ, PT ;  /* 0x000000ff0300720c */ /* 0x000fc40003f46270 */
[----:B------:R-:W-:-:S05]  /*05c0*/  IABS R8, R15 ;  /* 0x0000000f00087213 */ /* 0x000fca0000000000 */
[----:B------:R-:W-:Y:S01]  /*05d0*/  @P0 VIADD R12, R12, 0x1 ;  /* 0x000000010c0c0836 */ /* 0x000fe20000000000 */
[----:B------:R-:W-:Y:S01]  /*05e0*/  IADD3 R8, PT, PT, RZ, -R8, RZ ;  /* 0x80000008ff087210 */ /* 0x000fe20007ffe0ff */
[----:B-1----:R-:W-:-:S04]  /*05f0*/  IMAD.MOV.U32 R10, RZ, RZ, RZ ;  /* 0x000000ffff0a7224 */ /* 0x002fc800078e00ff */
[----:B------:R-:W-:Y:S01]  /*0600*/  @!P2 IMAD.MOV R12, RZ, RZ, -R12 ;  /* 0x000000ffff0ca224 */ /* 0x000fe200078e0a0c */
[----:B--2---:R-:W-:Y:S02]  /*0610*/  IADD3 R3, PT, PT, RZ, -R11, RZ ;  /* 0x8000000bff037210 */ /* 0x004fe40007ffe0ff */
[----:B------:R-:W-:-:S03]  /*0620*/  @!P1 LOP3.LUT R12, RZ, R6, RZ, 0x33, !PT ;  /* 0x00000006ff0c9212 */ /* 0x000fc600078e33ff */
[----:B------:R-:W-:Y:S01]  /*0630*/  IMAD R3, R3, R0, RZ ;  /* 0x0000000003037224 */ /* 0x000fe200078e02ff */
[----:B------:R-:W-:Y:S02]  /*0640*/  IABS R7, R12 ;  /* 0x0000000c00077213 */ /* 0x000fe40000000000 */
[----:B------:R-:W-:Y:S01]  /*0650*/  ISETP.GE.AND P2, PT, R12, RZ, PT ;  /* 0x000000ff0c00720c */ /* 0x000fe20003f46270 */
[----:B------:R-:W-:Y:S01]  /*0660*/  IMAD.HI.U32 R10, R11, R3, R10 ;  /* 0x000000030b0a7227 */ /* 0x000fe200078e000a */
[----:B------:R-:W-:-:S03]  /*0670*/  MOV R3, R7 ;  /* 0x0000000700037202 */ /* 0x000fc60000000f00 */
[----:B------:R-:W-:Y:S02]  /*0680*/  IMAD.MOV.U32 R7, RZ, RZ, R8 ;  /* 0x000000ffff077224 */ /* 0x000fe400078e0008 */
[----:B------:R-:W-:-:S04]  /*0690*/  IMAD.HI.U32 R10, R10, R3, RZ ;  /* 0x000000030a0a7227 */ /* 0x000fc800078e00ff */
[----:B------:R-:W-:Y:S01]  /*06a0*/  IMAD R3, R10, R7, R3 ;  /* 0x000000070a037224 */ /* 0x000fe200078e0203 */
[----:B0-----:R-:W-:-:S04]  /*06b0*/  I2FP.F32.S32 R7, UR4 ;  /* 0x0000000400077c45 */ /* 0x001fc80008201400 */
[----:B------:R-:W-:Y:S01]  /*06c0*/  ISETP.GT.U32.AND P0, PT, R0, R3, PT ;  /* 0x000000030000720c */ /* 0x000fe20003f04070 */
[----:B------:R-:W0:-:S12]  /*06d0*/  MUFU.RCP R8, R7 ;  /* 0x0000000700087308 */ /* 0x000e180000001000 */
[----:B------:R-:W-:Y:S02]  /*06e0*/  @!P0 IADD3 R3, PT, PT, R3, -R0, RZ ;  /* 0x8000000003038210 */ /* 0x000fe40007ffe0ff */
[----:B------:R-:W-:Y:S02]  /*06f0*/  ISETP.NE.AND P0, PT, R15, RZ, PT ;  /* 0x000000ff0f00720c */ /* 0x000fe40003f05270 */
[----:B------:R-:W-:Y:S01]  /*0700*/  ISETP.GT.U32.AND P1, PT, R0, R3, PT ;  /* 0x000000030000720c */ /* 0x000fe20003f24070 */
[----:B0-----:R-:W-:-:S04]  /*0710*/  FFMA R11, R8, -R7, 1 ;  /* 0x3f800000080b7423 */ /* 0x001fc80000000807 */
[----:B------:R-:W-:-:S08]  /*0720*/  FFMA R11, R8, R11, R8 ;  /* 0x0000000b080b7223 */ /* 0x000fd00000000008 */
[----:B------:R-:W-:-:S05]  /*0730*/  @!P1 IMAD.IADD R3, R3, 0x1, -R0 ;  /* 0x0000000103039824 */ /* 0x000fca00078e0a00 */
[----:B------:R-:W-:Y:S02]  /*0740*/  @!P2 IADD3 R3, PT, PT, -R3, RZ, RZ ;  /* 0x000000ff0303a210 */ /* 0x000fe40007ffe1ff */
[----:B------:R-:W-:-:S04]  /*0750*/  @!P0 LOP3.LUT R3, RZ, R15, RZ, 0x33, !PT ;  /* 0x0000000fff038212 */ /* 0x000fc800078e33ff */
[----:B------:R-:W-:-:S04]  /*0760*/  I2FP.F32.S32 R0, R3 ;  /* 0x0000000300007245 */ /* 0x000fc80000201400 */
[----:B------:R-:W0:Y:S01]  /*0770*/  FCHK P0, R0, R7 ;  /* 0x0000000700007302 */ /* 0x000e220000000000 */
[----:B------:R-:W-:-:S04]  /*0780*/  FFMA R8, R0, R11, RZ ;  /* 0x0000000b00087223 */ /* 0x000fc800000000ff */
[----:B------:R-:W-:-:S04]  /*0790*/  FFMA R3, R8, -R7, R0 ;  /* 0x8000000708037223 */ /* 0x000fc80000000000 */
[----:B------:R-:W-:Y:S01]  /*07a0*/  FFMA R8, R11, R3, R8 ;  /* 0x000000030b087223 */ /* 0x000fe20000000008 */
[----:B0-----:R-:W-:Y:S06]  /*07b0*/  @!P0 BRA `(.L_x_3) ;  /* 0x0000000000108947 */ /* 0x001fec0003800000 */
[----:B------:R-:W-:Y:S01]  /*07c0*/  IMAD.MOV.U32 R3, RZ, RZ, R7 ;  /* 0x000000ffff037224 */ /* 0x000fe200078e0007 */
[----:B------:R-:W-:-:S07]  /*07d0*/  MOV R18, 0x7f0 ;  /* 0x000007f000127802 */ /* 0x000fce0000000f00 */
[----:B------:R-:W-:Y:S05]  /*07e0*/  CALL.REL.NOINC `($__internal_0_$__cuda_sm3x_div_rn_noftz_f32_slowpath) ;  /* 0x0000000800887944 */ /* 0x000fea0003c00000 */
[----:B------:R-:W-:-:S07]  /*07f0*/  MOV R8, R3 ;  /* 0x0000000300087202 */ /* 0x000fce0000000f00 */
.L_x_3:
[----:B------:R-:W-:Y:S05]  /*0800*/  BSYNC.RECONVERGENT B0 ;  /* 0x0000000000007941 */ /* 0x000fea0003800200 */
.L_x_2:
[----:B------:R-:W0:Y:S01]  /*0810*/  MUFU.RCP R0, R7 ;  /* 0x0000000700007308 */ /* 0x000e220000001000 */
[----:B------:R-:W1:Y:S01]  /*0820*/  LDCU.64 UR4, c[0x0][0x390] ;  /* 0x00007200ff0477ac */ /* 0x000e620008000a00 */
[----:B------:R-:W-:Y:S01]  /*0830*/  IMAD.MOV R12, RZ, RZ, -R12 ;  /* 0x000000ffff0c7224 */ /* 0x000fe200078e0a0c */
[----:B------:R-:W-:Y:S03]  /*0840*/  BSSY.RECONVERGENT B0, `(.L_x_4) ;  /* 0x0000012000007945 */ /* 0x000fe60003800200 */
[----:B------:R-:W-:-:S05]  /*0850*/  IMAD R6, R6, R12, R13 ;  /* 0x0000000c06067224 */ /* 0x000fca00078e020d */
[----:B------:R-:W-:-:S04]  /*0860*/  I2FP.F32.S32 R10, R6 ;  /* 0x00000006000a7245 */ /* 0x000fc80000201400 */
[----:B------:R-:W2:Y:S01]  /*0870*/  FCHK P0, R10, R7 ;  /* 0x000000070a007302 */ /* 0x000ea20000000000 */
[----:B0-----:R-:W-:Y:S01]  /*0880*/  FFMA R3, R0, -R7, 1 ;  /* 0x3f80000000037423 */ /* 0x001fe20000000807 */
[----:B-1----:R-:W-:-:S03]  /*0890*/  UIMAD UR4, UR4, UR4, URZ ;  /* 0x00000004040472a4 */ /* 0x002fc6000f8e02ff */
[----:B------:R-:W-:Y:S01]  /*08a0*/  FFMA R0, R0, R3, R0 ;  /* 0x0000000300007223 */ /* 0x000fe20000000000 */
[----:B------:R-:W-:-:S03]  /*08b0*/  UIMAD UR4, UR4, UR5, URZ ;  /* 0x00000005040472a4 */ /* 0x000fc6000f8e02ff */
[----:B------:R-:W-:-:S04]  /*08c0*/  FFMA R3, R0, R10, RZ ;  /* 0x0000000a00037223 */ /* 0x000fc800000000ff */
[----:B------:R-:W-:Y:S01]  /*08d0*/  FFMA R12, R3, -R7, R10 ;  /* 0x80000007030c7223 */ /* 0x000fe2000000000a */
[----:B------:R-:W-:-:S03]  /*08e0*/  I2FP.F32.S32 R6, UR4 ;  /* 0x0000000400067c45 */ /* 0x000fc60008201400 */
[----:B------:R-:W-:Y:S01]  /*08f0*/  FFMA R12, R0, R12, R3 ;  /* 0x0000000c000c7223 */ /* 0x000fe20000000003 */
[----:B--2---:R-:W-:Y:S06]  /*0900*/  @!P0 BRA `(.L_x_5) ;  /* 0x0000000000148947 */ /* 0x004fec0003800000 */
[----:B------:R-:W-:Y:S01]  /*0910*/  MOV R0, R10 ;  /* 0x0000000a00007202 */ /* 0x000fe20000000f00 */
[----:B------:R-:W-:Y:S01]  /*0920*/  IMAD.MOV.U32 R3, RZ, RZ, R7 ;  /* 0x000000ffff037224 */ /* 0x000fe200078e0007 */
[----:B------:R-:W-:-:S07]  /*0930*/  MOV R18, 0x950 ;  /* 0x0000095000127802 */ /* 0x000fce0000000f00 */
[----:B------:R-:W-:Y:S05]  /*0940*/  CALL.REL.NOINC `($__internal_0_$__cuda_sm3x_div_rn_noftz_f32_slowpath) ;  /* 0x0000000800307944 */ /* 0x000fea0003c00000 */
[----:B------:R-:W-:-:S07]  /*0950*/  MOV R12, R3 ;  /* 0x00000003000c7202 */ /* 0x000fce0000000f00 */
.L_x_5:
[----:B------:R-:W-:Y:S05]  /*0960*/  BSYNC.RECONVERGENT B0 ;  /* 0x0000000000007941 */ /* 0x000fea0003800200 */
.L_x_4:
[----:B------:R-:W0:Y:S01]  /*0970*/  MUFU.RCP R3, R6 ;  /* 0x0000000600037308 */ /* 0x000e220000001000 */
[----:B------:R-:W-:Y:S02]  /*0980*/  UMOV UR4, 0x42856666 ;  /* 0x4285666600047882 */ /* 0x000fe40000000000 */
[----:B------:R-:W-:-:S05]  /*0990*/  IMAD.U32 R7, RZ, RZ, UR4 ;  /* 0x00000004ff077e24 */ /* 0x000fca000f8e00ff */
[----:B------:R-:W1:Y:S01]  /*09a0*/  FCHK P0, R7, R6 ;  /* 0x0000000607007302 */ /* 0x000e620000000000 */
[----:B0-----:R-:W-:-:S04]  /*09b0*/  FFMA R0, R3, -R6, 1 ;  /* 0x3f80000003007423 */ /* 0x001fc80000000806 */
[----:B------:R-:W-:-:S04]  /*09c0*/  FFMA R0, R3, R0, R3 ;  /* 0x0000000003007223 */ /* 0x000fc80000000003 */
[----:B------:R-:W-:-:S04]  /*09d0*/  FFMA R13, R0, 66.6999969482421875, RZ ;  /* 0x42856666000d7823 */ /* 0x000fc800000000ff */
[----:B------:R-:W-:-:S04]  /*09e0*/  FFMA R10, R13, -R6, 66.6999969482421875 ;  /* 0x428566660d0a7423 */ /* 0x000fc80000000806 */
[----:B------:R-:W-:Y:S01]  /*09f0*/  FFMA R13, R0, R10, R13 ;  /* 0x0000000a000d7223 */ /* 0x000fe2000000000d */
[----:B-1----:R-:W-:Y:S06]  /*0a00*/  @!P0 BRA `(.L_x_6) ;  /* 0x0000000000148947 */ /* 0x002fec0003800000 */
[----:B------:R-:W-:Y:S01]  /*0a10*/  MOV R3, R6 ;  /* 0x0000000600037202 */ /* 0x000fe20000000f00 */
[----:B------:R-:W-:Y:S01]  /*0a20*/  IMAD.MOV.U32 R0, RZ, RZ, 0x42856666 ;  /* 0x42856666ff007424 */ /* 0x000fe200078e00ff */
[----:B------:R-:W-:-:S07]  /*0a30*/  MOV R18, 0xa50 ;  /* 0x00000a5000127802 */ /* 0x000fce0000000f00 */
[----:B------:R-:W-:Y:S05]  /*0a40*/  CALL.REL.NOINC `($__internal_0_$__cuda_sm3x_div_rn_noftz_f32_slowpath) ;  /* 0x0000000400f07944 */ /* 0x000fea0003c00000 */
[----:B------:R-:W-:-:S07]  /*0a50*/  MOV R13, R3 ;  /* 0x00000003000d7202 */ /* 0x000fce0000000f00 */
.L_x_6:
[----:B------:R-:W0:Y:S01]  /*0a60*/  LDCU UR5, c[0x0][0x380] ;  /* 0x00007000ff0577ac */ /* 0x000e220008000800 */
[----:B------:R-:W0:Y:S01]  /*0a70*/  LDCU UR4, c[0x0][0x388] ;  /* 0x00007100ff0477ac */ /* 0x000e220008000800 */
[----:B------:R-:W1:Y:S01]  /*0a80*/  LDCU UR8, c[0x0][0x380] ;  /* 0x00007000ff0877ac */ /* 0x000e620008000800 */
[----:B0-----:R-:W-:-:S12]  /*0a90*/  ULEA UR5, UR5, -UR4, 0x1 ;  /* 0x8000000405057291 */ /* 0x001fd8000f8e08ff */
.L_x_13:
[----:B------:R-:W0:Y:S01]  /*0aa0*/  LDCU.64 UR6, c[0x0][0x380] ;  /* 0x00007000ff0677ac */ /* 0x000e220008000a00 */
[----:B------:R-:W2:Y:S01]  /*0ab0*/  LDC R14, c[0x0][0x384] ;  /* 0x0000e100ff0e7b82 */ /* 0x000ea20000000800 */
[----:B-1----:R-:W-:-:S05]  /*0ac0*/  I2FP.F32.S32 R3, UR8 ;  /* 0x0000000800037c45 */ /* 0x002fca0008201400 */
[----:B------:R-:W-:Y:S02]  /*0ad0*/  FADD R3, R3, -R12 ;  /* 0x8000000c03037221 */ /* 0x000fe40000000000 */
[----:B------:R-:W1:Y:S02]  /*0ae0*/  LDC.64 R6, c[0x0][0x3a8] ;  /* 0x0000ea00ff067b82 */ /* 0x000e640000000a00 */
[----:B------:R-:W-:Y:S01]  /*0af0*/  FMUL R15, R3, R3 ;  /* 0x00000003030f7220 */ /* 0x000fe20000400000 */
[----:B0-----:R-:W-:Y:S02]  /*0b00*/  UIMAD UR4, UR7, UR6, UR8 ;  /* 0x00000006070472a4 */ /* 0x001fe4000f8e0208 */
[----:B------:R-:W-:Y:S01]  /*0b10*/  UIADD3 UR8, UPT, UPT, UR8, 0x1, URZ ;  /* 0x0000000108087890 */ /* 0x000fe2000fffe0ff */
[----:B------:R-:W0:Y:S03]  /*0b20*/  LDCU UR6, c[0x0][0x380] ;  /* 0x00007000ff0677ac */ /* 0x000e260008000800 */
[----:B------:R-:W-:-:S02]  /*0b30*/  IMAD.U32 R17, RZ, RZ, UR4 ;  /* 0x00000004ff117e24 */ /* 0x000fc4000f8e00ff */
[----:B------:R-:W-:Y:S01]  /*0b40*/  ISETP.NE.AND P1, PT, R9, UR8, PT ;  /* 0x0000000809007c0c */ /* 0x000fe2000bf25270 */
[----:B------:R-:W-:-:S12]  /*0b50*/  UMOV UR4, UR5 ;  /* 0x0000000500047c82 */ /* 0x000fd80008000000 */
.L_x_12:
[----:B-1----:R-:W-:Y:S01]  /*0b60*/  IMAD.WIDE R10, R17, 0x4, R6 ;  /* 0x00000004110a7825 */ /* 0x002fe200078e0206 */
[----:B------:R-:W3:Y:S05]  /*0b70*/  LDG.E R0, desc[UR10][R4.64] ;  /* 0x0000000a04007981 */ /* 0x000eea000c1e1900 */
[----:B------:R-:W4:Y:S01]  /*0b80*/  LDG.E R11, desc[UR10][R10.64] ;  /* 0x0000000a0a0b7981 */ /* 0x000f22000c1e1900 */
[----:B0-----:R-:W-:-:S05]  /*0b90*/  I2FP.F32.S32 R3, UR6 ;  /* 0x0000000600037c45 */ /* 0x001fca0008201400 */
[----:B------:R-:W-:-:S04]  /*0ba0*/  FADD R16, R3, -R8 ;  /* 0x8000000803107221 */ /* 0x000fc80000000000 */
[----:B------:R-:W-:Y:S01]  /*0bb0*/  FFMA R16, R16, R16, R15 ;  /* 0x0000001010107223 */ /* 0x000fe2000000000f */
[----:B------:R-:W-:Y:S01]  /*0bc0*/  BSSY.RECONVERGENT B0, `(.L_x_7) ;  /* 0x000004c000007945 */ /* 0x000fe20003800200 */
[----:B----4-:R-:W-:-:S04]  /*0bd0*/  FADD R19, R11, -R2 ;  /* 0x800000020b137221 */ /* 0x010fc80000000000 */
[----:B------:R-:W-:-:S05]  /*0be0*/  FFMA R3, R19, R19, R16 ;  /* 0x0000001313037223 */ /* 0x000fca0000000010 */
[----:B------:R-:W-:Y:S01]  /*0bf0*/  FSETP.NEU.AND P0, PT, R3, 1, PT ;  /* 0x3f8000000300780b */ /* 0x000fe20003f0d000 */
[----:B---3--:R-:W-:Y:S01]  /*0c00*/  FMUL R0, R0, R13 ;  /* 0x0000000d00007220 */ /* 0x008fe20000400000 */
[----:B------:R-:W-:Y:S01]  /*0c10*/  HFMA2 R11, -RZ, RZ, 1.875, 0 ;  /* 0x3f800000ff0b7431 */ /* 0x000fe200000001ff */
[----:B------:R-:W-:Y:S02]  /*0c20*/  SHF.R.S32.HI R16, RZ, 0x1f, R17 ;  /* 0x0000001fff107819 */ /* 0x000fe40000011411 */
[----:B------:R-:W-:-:S08]  /*0c30*/  FMUL R0, R0, R19 ;  /* 0x0000001300007220 */ /* 0x000fd00000400000 */
[----:B------:R-:W-:Y:S05]  /*0c40*/  @!P0 BRA `(.L_x_8) ;  /* 0x00000004000c8947 */ /* 0x000fea0003800000 */
[----:B------:R-:W-:-:S13]  /*0c50*/  FSETP.NAN.AND P0, PT, |R3|, |R3|, PT ;  /* 0x400000030300720b */ /* 0x000fda0003f08200 */
[----:B------:R-:W-:Y:S05]  /*0c60*/  @P0 BRA `(.L_x_9) ;  /* 0x0000000400000947 */ /* 0x000fea0003800000 */
[C---:B------:R-:W-:Y:S01]  /*0c70*/  FMUL R10, |R3|.reuse, 16777216 ;  /* 0x4b800000030a7820 */ /* 0x040fe20000400200 */
[C---:B------:R-:W-:Y:S01]  /*0c80*/  FSETP.GEU.AND P0, PT, |R3|.reuse, 1.175494350822287508e-38, PT ;  /* 0x008000000300780b */ /* 0x040fe20003f0e200 */
[----:B------:R-:W-:Y:S01]  /*0c90*/  IMAD.MOV.U32 R22, RZ, RZ, 0x3a2c32e4 ;  /* 0x3a2c32e4ff167424 */ /* 0x000fe200078e00ff */
[----:B------:R-:W-:Y:S02]  /*0ca0*/  FSETP.NEU.AND P4, PT, R3, RZ, PT ;  /* 0x000000ff0300720b */ /* 0x000fe40003f8d000 */
[----:B------:R-:W-:Y:S02]  /*0cb0*/  FSEL R10, R10, |R3|, !P0 ;  /* 0x400000030a0a7208 */ /* 0x000fe40004000000 */
[----:B------:R-:W-:-:S03]  /*0cc0*/  FSEL R20, RZ, -24, P0 ;  /* 0xc1c00000ff147808 */ /* 0x000fc60000000000 */
[----:B------:R-:W-:-:S05]  /*0cd0*/  VIADD R11, R10, 0xc0cafb0d ;  /* 0xc0cafb0d0a0b7836 */ /* 0x000fca0000000000 */
[----:B------:R-:W-:-:S04]  /*0ce0*/  LOP3.LUT R11, R11, 0xff800000, RZ, 0xc0, !PT ;  /* 0xff8000000b0b7812 */ /* 0x000fc800078ec0ff */
[-C--:B------:R-:W-:Y:S02]  /*0cf0*/  IADD3 R21, PT, PT, R10, -R11.reuse, RZ ;  /* 0x8000000b0a157210 */ /* 0x080fe40007ffe0ff */
[----:B------:R-:W-:-:S03]  /*0d00*/  I2FP.F32.S32 R11, R11 ;  /* 0x0000000b000b7245 */ /* 0x000fc60000201400 */
[C---:B------:R-:W-:Y:S01]  /*0d10*/  FADD R10, R21.reuse, 1 ;  /* 0x3f800000150a7421 */ /* 0x040fe20000000000 */
[----:B------:R-:W-:Y:S01]  /*0d20*/  FADD R21, R21, -1 ;  /* 0xbf80000015157421 */ /* 0x000fe20000000000 */
[----:B------:R-:W-:-:S03]  /*0d30*/  FFMA R23, R11, 1.1920928955078125e-07, R20 ;  /* 0x340000000b177823 */ /* 0x000fc60000000014 */
[----:B------:R-:W-:Y:S01]  /*0d40*/  FADD R19, R21, R21 ;  /* 0x0000001515137221 */ /* 0x000fe20000000000 */
[----:B------:R-:W0:Y:S03]  /*0d50*/  MUFU.RCP R10, R10 ;  /* 0x0000000a000a7308 */ /* 0x000e260000001000 */
[----:B0-----:R-:W-:-:S04]  /*0d60*/  FMUL R18, R10, R19 ;  /* 0x000000130a127220 */ /* 0x001fc80000400000 */
[----:B------:R-:W-:Y:S01]  /*0d70*/  FADD R20, R21, -R18 ;  /* 0x8000001215147221 */ /* 0x000fe20000000000 */
[C---:B------:R-:W-:Y:S01]  /*0d80*/  FMUL R19, R18.reuse, R18 ;  /* 0x0000001212137220 */ /* 0x040fe20000400000 */
[----:B------:R-:W-:Y:S02]  /*0d90*/  FFMA R11, R18, 1.4426950216293334961, R23 ;  /* 0x3fb8aa3b120b7823 */ /* 0x000fe40000000017 */
[----:B------:R-:W-:Y:S01]  /*0da0*/  FADD R20, R20, R20 ;  /* 0x0000001414147221 */ /* 0x000fe20000000000 */
[----:B------:R-:W-:Y:S01]  /*0db0*/  FFMA R22, R19, R22, 0.0032181653659790754318 ;  /* 0x3b52e7db13167423 */ /* 0x000fe20000000016 */
[----:B------:R-:W-:Y:S02]  /*0dc0*/  FADD R23, R23, -R11 ;  /* 0x8000000b17177221 */ /* 0x000fe40000000000 */
[----:B------:R-:W-:Y:S01]  /*0dd0*/  FFMA R21, R21, -R18, R20 ;  /* 0x8000001215157223 */ /* 0x000fe20000000014 */
[----:B------:R-:W-:Y:S01]  /*0de0*/  FFMA R22, R19, R22, 0.018033718690276145935 ;  /* 0x3c93bb7313167423 */ /* 0x000fe20000000016 */
[----:B------:R-:W-:-:S02]  /*0df0*/  FFMA R20, R18, 1.4426950216293334961, R23 ;  /* 0x3fb8aa3b12147823 */ /* 0x000fc40000000017 */
[----:B------:R-:W-:Y:S01]  /*0e00*/  FMUL R21, R10, R21 ;  /* 0x000000150a157220 */ /* 0x000fe20000400000 */
[----:B------:R-:W-:-:S03]  /*0e10*/  FFMA R22, R19, R22, 0.12022458761930465698 ;  /* 0x3df6384f13167423 */ /* 0x000fc60000000016 */
[----:B------:R-:W-:Y:S01]  /*0e20*/  FFMA R23, R21, 1.4426950216293334961, R20 ;  /* 0x3fb8aa3b15177823 */ /* 0x000fe20000000014 */
[----:B------:R-:W-:-:S03]  /*0e30*/  FMUL R19, R19, R22 ;  /* 0x0000001613137220 */ /* 0x000fc60000400000 */
[----:B------:R-:W-:Y:S01]  /*0e40*/  FFMA R20, R18, 1.9251366722983220825e-08, R23 ;  /* 0x32a55e3412147823 */ /* 0x000fe20000000017 */
[----:B------:R-:W-:-:S04]  /*0e50*/  FMUL R10, R19, 3 ;  /* 0x40400000130a7820 */ /* 0x000fc80000400000 */
[----:B------:R-:W-:Y:S01]  /*0e60*/  FFMA R10, R21, R10, R20 ;  /* 0x0000000a150a7223 */ /* 0x000fe20000000014 */
[----:B------:R-:W-:-:S03]  /*0e70*/  MOV R20, 0x391fcb8e ;  /* 0x391fcb8e00147802 */ /* 0x000fc60000000f00 */
[----:B------:R-:W-:-:S04]  /*0e80*/  FFMA R18, R18, R19, R10 ;  /* 0x0000001312127223 */ /* 0x000fc8000000000a */
[----:B------:R-:W-:-:S04]  /*0e90*/  FADD R21, R11, R18 ;  /* 0x000000120b157221 */ /* 0x000fc80000000000 */
[----:B------:R-:W-:Y:S01]  /*0ea0*/  FMUL R10, R21, 1.5 ;  /* 0x3fc00000150a7820 */ /* 0x000fe20000400000 */
[----:B------:R-:W-:-:S03]  /*0eb0*/  FADD R11, -R11, R21 ;  /* 0x000000150b0b7221 */ /* 0x000fc60000000100 */
[----:B------:R-:W0:Y:S01]  /*0ec0*/  FRND R19, R10 ;  /* 0x0000000a00137307 */ /* 0x000e220000201000 */
[----:B------:R-:W-:Y:S01]  /*0ed0*/  FADD R18, R18, -R11 ;  /* 0x8000000b12127221 */ /* 0x000fe20000000000 */
[----:B------:R-:W-:Y:S01]  /*0ee0*/  FFMA R21, R21, 1.5, -R10 ;  /* 0x3fc0000015157823 */ /* 0x000fe2000000080a */
[C---:B------:R-:W-:Y:S02]  /*0ef0*/  FSETP.GT.AND P2, PT, |R10|.reuse, 152, PT ;  /* 0x431800000a00780b */ /* 0x040fe40003f44200 */
[----:B------:R-:W-:Y:S01]  /*0f00*/  FSETP.GEU.AND P3, PT, R10, RZ, PT ;  /* 0x000000ff0a00720b */ /* 0x000fe20003f6e000 */
[----:B------:R-:W-:Y:S02]  /*0f10*/  FFMA R18, R18, 1.5, R21 ;  /* 0x3fc0000012127823 */ /* 0x000fe40000000015 */
[----:B------:R-:W1:Y:S01]  /*0f20*/  F2I.NTZ R21, R10 ;  /* 0x0000000a00157305 */ /* 0x000e620000203100 */
[----:B0-----:R-:W-:Y:S01]  /*0f30*/  FADD R11, R10, -R19 ;  /* 0x800000130a0b7221 */ /* 0x001fe20000000000 */
[----:B------:R-:W-:-:S03]  /*0f40*/  FSETP.GT.AND P0, PT, R19, RZ, PT ;  /* 0x000000ff1300720b */ /* 0x000fc60003f04000 */
[----:B------:R-:W-:-:S04]  /*0f50*/  FADD R11, R11, R18 ;  /* 0x000000120b0b7221 */ /* 0x000fc80000000000 */
[----:B------:R-:W-:-:S04]  /*0f60*/  FFMA R18, R11, R20, 0.0013391353422775864601 ;  /* 0x3aaf85ed0b127423 */ /* 0x000fc80000000014 */
[----:B------:R-:W-:-:S04]  /*0f70*/  FFMA R18, R11, R18, 0.0096188392490148544312 ;  /* 0x3c1d98560b127423 */ /* 0x000fc80000000012 */
[----:B------:R-:W-:-:S04]  /*0f80*/  FFMA R18, R11, R18, 0.055503588169813156128 ;  /* 0x3d6357bb0b127423 */ /* 0x000fc80000000012 */
[----:B------:R-:W-:Y:S01]  /*0f90*/  FFMA R20, R11, R18, 0.24022644758224487305 ;  /* 0x3e75fdec0b147423 */ /* 0x000fe20000000012 */
[----:B------:R-:W-:Y:S02]  /*0fa0*/  SEL R18, RZ, 0x83000000, P0 ;  /* 0x83000000ff127807 */ /* 0x000fe40000000000 */
[----:B------:R-:W-:Y:S01]  /*0fb0*/  FSETP.NEU.AND P0, PT, |R3|, +INF , PT ;  /* 0x7f8000000300780b */ /* 0x000fe20003f0d200 */
[----:B------:R-:W-:Y:S02]  /*0fc0*/  FFMA R20, R11, R20, 0.69314718246459960938 ;  /* 0x3f3172180b147423 */ /* 0x000fe40000000014 */
[----:B-1----:R-:W-:Y:S01]  /*0fd0*/  IMAD R21, R21, 0x800000, -R18 ;  /* 0x0080000015157824 */ /* 0x002fe200078e0a12 */
[----:B------:R-:W-:Y:S01]  /*0fe0*/  IADD3 R18, PT, PT, R18, 0x7f000000, RZ ;  /* 0x7f00000012127810 */ /* 0x000fe20007ffe0ff */
[----:B------:R-:W-:Y:S01]  /*0ff0*/  FFMA R19, R11, R20, 1 ;  /* 0x3f8000000b137423 */ /* 0x000fe20000000014 */
[----:B------:R-:W-:-:S03]  /*1000*/  FSEL R11, RZ, +INF , !P3 ;  /* 0x7f800000ff0b7808 */ /* 0x000fc60005800000 */
[----:B------:R-:W-:-:S04]  /*1010*/  FMUL R18, R18, R19 ;  /* 0x0000001312127220 */ /* 0x000fc80000400000 */
[----:B------:R-:W-:Y:S01]  /*1020*/  @!P2 FMUL R11, R21, R18 ;  /* 0x00000012150ba220 */ /* 0x000fe20000400000 */
[----:B------:R-:W-:Y:S06]  /*1030*/  @P0 BRA P4, `(.L_x_8) ;  /* 0x0000000000100947 */ /* 0x000fec0002000000 */
[----:B------:R-:W-:-:S05]  /*1040*/  FADD R3, R3, R3 ;  /* 0x0000000303037221 */ /* 0x000fca0000000000 */
[----:B------:R-:W-:Y:S01]  /*1050*/  LOP3.LUT R11, R3, 0x7fffffff, RZ, 0xc0, !PT ;  /* 0x7fffffff030b7812 */ /* 0x000fe200078ec0ff */
[----:B------:R-:W-:Y:S06]  /*1060*/  BRA `(.L_x_8) ;  /* 0x0000000000047947 */ /* 0x000fec0003800000 */
.L_x_9:
[----:B------:R-:W-:-:S07]  /*1070*/  FADD R11, R3, 1.5 ;  /* 0x3fc00000030b7421 */ /* 0x000fce0000000000 */
.L_x_8:
[----:B------:R-:W-:Y:S05]  /*1080*/  BSYNC.RECONVERGENT B0 ;  /* 0x0000000000007941 */ /* 0x000fea0003800200 */
.L_x_7:
[----:B------:R-:W0:Y:S01]  /*1090*/  MUFU.RCP R10, R11 ;  /* 0x0000000b000a7308 */ /* 0x000e220000001000 */
[----:B------:R-:W-:Y:S07]  /*10a0*/  BSSY.RECONVERGENT B0, `(.L_x_10) ;  /* 0x000000b000007945 */ /* 0x000fee0003800200 */
[----:B------:R-:W1:Y:S01]  /*10b0*/  FCHK P0, R0, R11 ;  /* 0x0000000b00007302 */ /* 0x000e620000000000 */
[----:B0-----:R-:W-:-:S04]  /*10c0*/  FFMA R3, R10, -R11, 1 ;  /* 0x3f8000000a037423 */ /* 0x001fc8000000080b */
[----:B------:R-:W-:-:S04]  /*10d0*/  FFMA R3, R10, R3, R10 ;  /* 0x000000030a037223 */ /* 0x000fc8000000000a */
[----:B------:R-:W-:-:S04]  /*10e0*/  FFMA R10, R0, R3, RZ ;  /* 0x00000003000a7223 */ /* 0x000fc800000000ff */
[----:B------:R-:W-:-:S04]  /*10f0*/  FFMA R18, R10, -R11, R0 ;  /* 0x8000000b0a127223 */ /* 0x000fc80000000000 */
[----:B------:R-:W-:Y:S01]  /*1100*/  FFMA R3, R3, R18, R10 ;  /* 0x0000001203037223 */ /* 0x000fe2000000000a */
[----:B-1----:R-:W-:Y:S06]  /*1110*/  @!P0 BRA `(.L_x_11) ;  /* 0x00000000000c8947 */ /* 0x002fec0003800000 */
[----:B------:R-:W-:Y:S01]  /*1120*/  IMAD.MOV.U32 R3, RZ, RZ, R11 ;  /* 0x000000ffff037224 */ /* 0x000fe200078e000b */
[----:B------:R-:W-:-:S07]  /*1130*/  MOV R18, 0x1150 ;  /* 0x0000115000127802 */ /* 0x000fce0000000f00 */
[----:B--2---:R-:W-:Y:S05]  /*1140*/  CALL.REL.NOINC `($__internal_0_$__cuda_sm3x_div_rn_noftz_f32_slowpath) ;  /* 0x0000000000307944 */ /* 0x004fea0003c00000 */
.L_x_11:
[----:B------:R-:W-:Y:S05]  /*1150*/  BSYNC.RECONVERGENT B0 ;  /* 0x0000000000007941 */ /* 0x000fea0003800200 */
.L_x_10:
[----:B------:R-:W0:Y:S02]  /*1160*/  LDC.64 R10, c[0x0][0x398] ;  /* 0x0000e600ff0a7b82 */ /* 0x000e240000000a00 */
[----:B0-----:R-:W-:-:S04]  /*1170*/  LEA R10, P0, R17, R10, 0x2 ;  /* 0x0000000a110a7211 */ /* 0x001fc800078010ff */
[----:B------:R-:W-:-:S05]  /*1180*/  LEA.HI.X R11, R17, R11, R16, 0x2, P0 ;  /* 0x0000000b110b7211 */ /* 0x000fca00000f1410 */
[----:B------:R3:W-:Y:S01]  /*1190*/  REDG.E.ADD.F32.FTZ.RN.STRONG.GPU desc[UR10][R10.64], R3 ;  /* 0x000000030a0079a6 */ /* 0x0007e2000c12f30a */
[----:B------:R-:W-:Y:S01]  /*11a0*/  UIADD3 UR4, UPT, UPT, UR4, 0x1, URZ ;  /* 0x0000000104047890 */ /* 0x000fe2000fffe0ff */
[----:B--2---:R-:W-:Y:S01]  /*11b0*/  IADD3 R17, PT, PT, R17, R14, RZ ;  /* 0x0000000e11117210 */ /* 0x004fe20007ffe0ff */
[----:B------:R-:W-:Y:S02]  /*11c0*/  UIADD3 UR6, UPT, UPT, UR6, 0x1, URZ ;  /* 0x0000000106067890 */ /* 0x000fe4000fffe0ff */
[----:B------:R-:W-:-:S09]  /*11d0*/  UISETP.NE.AND UP0, UPT, UR4, URZ, UPT ;  /* 0x000000ff0400728c */ /* 0x000fd2000bf05270 */
[----:B---3--:R-:W-:Y:S05]  /*11e0*/  BRA.U UP0, `(.L_x_12) ;  /* 0xfffffff9005c7547 */ /* 0x008fea000b83ffff */
[----:B------:R-:W-:Y:S05]  /*11f0*/  @P1 BRA `(.L_x_13) ;  /* 0xfffffff800281947 */ /* 0x000fea000383ffff */
[----:B------:R-:W-:Y:S05]  /*1200*/  EXIT ;  /* 0x000000000000794d */ /* 0x000fea0003800000 */
        .weak           $__internal_0_$__cuda_sm3x_div_rn_noftz_f32_slowpath
        .type           $__internal_0_$__cuda_sm3x_div_rn_noftz_f32_slowpath,@function
        .size           $__internal_0_$__cuda_sm3x_div_rn_noftz_f32_slowpath,(.L_x_26 - $__internal_0_$__cuda_sm3x_div_rn_noftz_f32_slowpath)
$__internal_0_$__cuda_sm3x_div_rn_noftz_f32_slowpath:
[----:B------:R-:W-:Y:S01]  /*1210*/  SHF.R.U32.HI R10, RZ, 0x17, R3 ;  /* 0x00000017ff0a7819 */ /* 0x000fe20000011603 */
[----:B------:R-:W-:Y:S01]  /*1220*/  BSSY.RECONVERGENT B1, `(.L_x_14) ;  /* 0x0000062000017945 */ /* 0x000fe20003800200 */
[----:B------:R-:W-:Y:S02]  /*1230*/  SHF.R.U32.HI R19, RZ, 0x17, R0 ;  /* 0x00000017ff137819 */ /* 0x000fe40000011600 */
[----:B------:R-:W-:Y:S02]  /*1240*/  LOP3.LUT R10, R10, 0xff, RZ, 0xc0, !PT ;  /* 0x000000ff0a0a7812 */ /* 0x000fe400078ec0ff */
[----:B------:R-:W-:-:S03]  /*1250*/  LOP3.LUT R19, R19, 0xff, RZ, 0xc0, !PT ;  /* 0x000000ff13137812 */ /* 0x000fc600078ec0ff */
[----:B------:R-:W-:Y:S01]  /*1260*/  VIADD R21, R10, 0xffffffff ;  /* 0xffffffff0a157836 */ /* 0x000fe20000000000 */
[----:B------:R-:W-:-:S04]  /*1270*/  IADD3 R20, PT, PT, R19, -0x1, RZ ;  /* 0xffffffff13147810 */ /* 0x000fc80007ffe0ff */
[----:B------:R-:W-:-:S04]  /*1280*/  ISETP.GT.U32.AND P0, PT, R21, 0xfd, PT ;  /* 0x000000fd1500780c */ /* 0x000fc80003f04070 */
[----:B------:R-:W-:-:S13]  /*1290*/  ISETP.GT.U32.OR P0, PT, R20, 0xfd, P0 ;  /* 0x000000fd1400780c */ /* 0x000fda0000704470 */
[----:B------:R-:W-:Y:S01]  /*12a0*/  @!P0 IMAD.MOV.U32 R11, RZ, RZ, RZ ;  /* 0x000000ffff0b8224 */ /* 0x000fe200078e00ff */
[----:B------:R-:W-:Y:S06]  /*12b0*/  @!P0 BRA `(.L_x_15) ;  /* 0x00000000005c8947 */ /* 0x000fec0003800000 */
[----:B------:R-:W-:Y:S02]  /*12c0*/  FSETP.GTU.FTZ.AND P0, PT, |R0|, +INF , PT ;  /* 0x7f8000000000780b */ /* 0x000fe40003f1c200 */
[----:B------:R-:W-:-:S04]  /*12d0*/  FSETP.GTU.FTZ.AND P2, PT, |R3|, +INF , PT ;  /* 0x7f8000000300780b */ /* 0x000fc80003f5c200 */
[----:B------:R-:W-:-:S13]  /*12e0*/  PLOP3.LUT P0, PT, P0, P2, PT, 0xf8, 0x8f ;  /* 0x00000000008f781c */ /* 0x000fda0000705f70 */
[----:B------:R-:W-:Y:S05]  /*12f0*/  @P0 BRA `(.L_x_16) ;  /* 0x00000004004c0947 */ /* 0x000fea0003800000 */
[----:B------:R-:W-:-:S13]  /*1300*/  LOP3.LUT P0, RZ, R3, 0x7fffffff, R0, 0xc8, !PT ;  /* 0x7fffffff03ff7812 */ /* 0x000fda000780c800 */
[----:B------:R-:W-:Y:S05]  /*1310*/  @!P0 BRA `(.L_x_17) ;  /* 0x00000004003c8947 */ /* 0x000fea0003800000 */
[C---:B------:R-:W-:Y:S02]  /*1320*/  FSETP.NEU.FTZ.AND P2, PT, |R0|.reuse, +INF , PT ;  /* 0x7f8000000000780b */ /* 0x040fe40003f5d200 */
[----:B------:R-:W-:Y:S02]  /*1330*/  FSETP.NEU.FTZ.AND P3, PT, |R3|, +INF , PT ;  /* 0x7f8000000300780b */ /* 0x000fe40003f7d200 */
[----:B------:R-:W-:-:S11]  /*1340*/  FSETP.NEU.FTZ.AND P0, PT, |R0|, +INF , PT ;  /* 0x7f8000000000780b */ /* 0x000fd60003f1d200 */
[----:B------:R-:W-:Y:S05]  /*1350*/  @!P3 BRA !P2, `(.L_x_17) ;  /* 0x00000004002cb947 */ /* 0x000fea0005000000 */
[----:B------:R-:W-:-:S04]  /*1360*/  LOP3.LUT P2, RZ, R0, 0x7fffffff, RZ, 0xc0, !PT ;  /* 0x7fffffff00ff7812 */ /* 0x000fc8000784c0ff */
[----:B------:R-:W-:-:S13]  /*1370*/  PLOP3.LUT P2, PT, P3, P2, PT, 0x2f, 0xf2 ;  /* 0x0000000000f2781c */ /* 0x000fda0001f44577 */
[----:B------:R-:W-:Y:S05]  /*1380*/  @P2 BRA `(.L_x_18) ;  /* 0x0000000400182947 */ /* 0x000fea0003800000 */
[----:B------:R-:W-:-:S04]  /*1390*/  LOP3.LUT P2, RZ, R3, 0x7fffffff, RZ, 0xc0, !PT ;  /* 0x7fffffff03ff7812 */ /* 0x000fc8000784c0ff */
[----:B------:R-:W-:-:S13]  /*13a0*/  PLOP3.LUT P0, PT, P0, P2, PT, 0x2f, 0xf2 ;  /* 0x0000000000f2781c */ /* 0x000fda0000704577 */
[----:B------:R-:W-:Y:S05]  /*13b0*/  @P0 BRA `(.L_x_19) ;  /* 0x0000000400000947 */ /* 0x000fea0003800000 */
[----:B------:R-:W-:Y:S02]  /*13c0*/  ISETP.GE.AND P0, PT, R20, RZ, PT ;  /* 0x000000ff1400720c */ /* 0x000fe40003f06270 */
[----:B------:R-:W-:-:S11]  /*13d0*/  ISETP.GE.AND P2, PT, R21, RZ, PT ;  /* 0x000000ff1500720c */ /* 0x000fd60003f46270 */
[----:B------:R-:W-:Y:S01]  /*13e0*/  @P0 MOV R11, RZ ;  /* 0x000000ff000b0202 */ /* 0x000fe20000000f00 */
[----:B------:R-:W-:Y:S02]  /*13f0*/  @!P0 IMAD.MOV.U32 R11, RZ, RZ, -0x40 ;  /* 0xffffffc0ff0b8424 */ /* 0x000fe400078e00ff */
[----:B------:R-:W-:Y:S01]  /*1400*/  @!P0 FFMA R0, R0, 1.84467440737095516160e+19, RZ ;  /* 0x5f80000000008823 */ /* 0x000fe200000000ff */
[----:B------:R-:W-:Y:S02]  /*1410*/  @!P2 FFMA R3, R3, 1.84467440737095516160e+19, RZ ;  /* 0x5f8000000303a823 */ /* 0x000fe400000000ff */
[----:B------:R-:W-:-:S07]  /*1420*/  @!P2 IADD3 R11, PT, PT, R11, 0x40, RZ ;  /* 0x000000400b0ba810 */ /* 0x000fce0007ffe0ff */
.L_x_15:
[----:B------:R-:W-:Y:S01]  /*1430*/  LEA R20, R10, 0xc0800000, 0x17 ;  /* 0xc08000000a147811 */ /* 0x000fe200078eb8ff */
[----:B------:R-:W-:Y:S01]  /*1440*/  BSSY.RECONVERGENT B2, `(.L_x_20) ;  /* 0x0000036000027945 */ /* 0x000fe20003800200 */
[----:B------:R-:W-:-:S03]  /*1450*/  IADD3 R19, PT, PT, R19, -0x7f, RZ ;  /* 0xffffff8113137810 */ /* 0x000fc60007ffe0ff */
[----:B------:R-:W-:Y:S02]  /*1460*/  IMAD.IADD R22, R3, 0x1, -R20 ;  /* 0x0000000103167824 */ /* 0x000fe400078e0a14 */
[C---:B------:R-:W-:Y:S02]  /*1470*/  IMAD R0, R19.reuse, -0x800000, R0 ;  /* 0xff80000013007824 */ /* 0x040fe400078e0200 */
[----:B------:R0:W1:Y:S01]  /*1480*/  MUFU.RCP R20, R22 ;  /* 0x0000001600147308 */ /* 0x0000620000001000 */
[----:B------:R-:W-:Y:S01]  /*1490*/  FADD.FTZ R3, -R22, -RZ ;  /* 0x800000ff16037221 */ /* 0x000fe20000010100 */
[----:B0-----:R-:W-:-:S05]  /*14a0*/  IADD3 R22, PT, PT, R19, 0x7f, -R10 ;  /* 0x0000007f13167810 */ /* 0x001fca0007ffe80a */
[----:B------:R-:W-:Y:S02]  /*14b0*/  IMAD.IADD R22, R22, 0x1, R11 ;  /* 0x0000000116167824 */ /* 0x000fe400078e020b */
[----:B-1----:R-:W-:-:S04]  /*14c0*/  FFMA R21, R20, R3, 1 ;  /* 0x3f80000014157423 */ /* 0x002fc80000000003 */
[----:B------:R-:W-:-:S04]  /*14d0*/  FFMA R20, R20, R21, R20 ;  /* 0x0000001514147223 */ /* 0x000fc80000000014 */
[----:B------:R-:W-:-:S04]  /*14e0*/  FFMA R21, R0, R20, RZ ;  /* 0x0000001400157223 */ /* 0x000fc800000000ff */
[----:B------:R-:W-:-:S04]  /*14f0*/  FFMA R23, R3, R21, R0 ;  /* 0x0000001503177223 */ /* 0x000fc80000000000 */
[----:B------:R-:W-:-:S04]  /*1500*/  FFMA R21, R20, R23, R21 ;  /* 0x0000001714157223 */ /* 0x000fc80000000015 */
[----:B------:R-:W-:-:S04]  /*1510*/  FFMA R0, R3, R21, R0 ;  /* 0x0000001503007223 */ /* 0x000fc80000000000 */
[----:B------:R-:W-:-:S05]  /*1520*/  FFMA R3, R20, R0, R21 ;  /* 0x0000000014037223 */ /* 0x000fca0000000015 */
[----:B------:R-:W-:-:S04]  /*1530*/  SHF.R.U32.HI R10, RZ, 0x17, R3 ;  /* 0x00000017ff0a7819 */ /* 0x000fc80000011603 */
[----:B------:R-:W-:-:S04]  /*1540*/  LOP3.LUT R10, R10, 0xff, RZ, 0xc0, !PT ;  /* 0x000000ff0a0a7812 */ /* 0x000fc800078ec0ff */
[----:B------:R-:W-:-:S05]  /*1550*/  IADD3 R10, PT, PT, R10, R22, RZ ;  /* 0x000000160a0a7210 */ /* 0x000fca0007ffe0ff */
[----:B------:R-:W-:-:S05]  /*1560*/  VIADD R11, R10, 0xffffffff ;  /* 0xffffffff0a0b7836 */ /* 0x000fca0000000000 */
[----:B------:R-:W-:-:S13]  /*1570*/  ISETP.GE.U32.AND P0, PT, R11, 0xfe, PT ;  /* 0x000000fe0b00780c */ /* 0x000fda0003f06070 */
[----:B------:R-:W-:Y:S05]  /*1580*/  @!P0 BRA `(.L_x_21) ;  /* 0x0000000000808947 */ /* 0x000fea0003800000 */
[----:B------:R-:W-:-:S13]  /*1590*/  ISETP.GT.AND P0, PT, R10, 0xfe, PT ;  /* 0x000000fe0a00780c */ /* 0x000fda0003f04270 */
[----:B------:R-:W-:Y:S05]  /*15a0*/  @P0 BRA `(.L_x_22) ;  /* 0x00000000006c0947 */ /* 0x000fea0003800000 */
[----:B------:R-:W-:-:S13]  /*15b0*/  ISETP.GE.AND P0, PT, R10, 0x1, PT ;  /* 0x000000010a00780c */ /* 0x000fda0003f06270 */
[----:B------:R-:W-:Y:S05]  /*15c0*/  @P0 BRA `(.L_x_23) ;  /* 0x0000000000740947 */ /* 0x000fea0003800000 */
[----:B------:R-:W-:Y:S02]  /*15d0*/  ISETP.GE.AND P0, PT, R10, -0x18, PT ;  /* 0xffffffe80a00780c */ /* 0x000fe40003f06270 */
[----:B------:R-:W-:-:S11]  /*15e0*/  LOP3.LUT R3, R3, 0x80000000, RZ, 0xc0, !PT ;  /* 0x8000000003037812 */ /* 0x000fd600078ec0ff */
[----:B------:R-:W-:Y:S05]  /*15f0*/  @!P0 BRA `(.L_x_23) ;  /* 0x0000000000688947 */ /* 0x000fea0003800000 */
[-CC-:B------:R-:W-:Y:S01]  /*1600*/  FFMA.RZ R11, R20, R0.reuse, R21.reuse ;  /* 0x00000000140b7223 */ /* 0x180fe2000000c015 */
[C---:B------:R-:W-:Y:S02]  /*1610*/  ISETP.NE.AND P3, PT, R10.reuse, RZ, PT ;  /* 0x000000ff0a00720c */ /* 0x040fe40003f65270 */
[----:B------:R-:W-:Y:S02]  /*1620*/  ISETP.NE.AND P2, PT, R10, RZ, PT ;  /* 0x000000ff0a00720c */ /* 0x000fe40003f45270 */
[----:B------:R-:W-:Y:S01]  /*1630*/  LOP3.LUT R19, R11, 0x7fffff, RZ, 0xc0, !PT ;  /* 0x007fffff0b137812 */ /* 0x000fe200078ec0ff */
[CCC-:B------:R-:W-:Y:S01]  /*1640*/  FFMA.RP R11, R20.reuse, R0.reuse, R21.reuse ;  /* 0x00000000140b7223 */ /* 0x1c0fe20000008015 */
[----:B------:R-:W-:Y:S01]  /*1650*/  FFMA.RM R0, R20, R0, R21 ;  /* 0x0000000014007223 */ /* 0x000fe20000004015 */
[----:B------:R-:W-:Y:S01]  /*1660*/  IADD3 R20, PT, PT, R10, 0x20, RZ ;  /* 0x000000200a147810 */ /* 0x000fe20007ffe0ff */
[----:B------:R-:W-:Y:S01]  /*1670*/  IMAD.MOV R10, RZ, RZ, -R10 ;  /* 0x000000ffff0a7224 */ /* 0x000fe200078e0a0a */
[----:B------:R-:W-:-:S02]  /*1680*/  LOP3.LUT R19, R19, 0x800000, RZ, 0xfc, !PT ;  /* 0x0080000013137812 */ /* 0x000fc400078efcff */
[----:B------:R-:W-:Y:S02]  /*1690*/  FSETP.NEU.FTZ.AND P0, PT, R11, R0, PT ;  /* 0x000000000b00720b */ /* 0x000fe40003f1d000 */
[----:B------:R-:W-:Y:S02]  /*16a0*/  SHF.L.U32 R20, R19, R20, RZ ;  /* 0x0000001413147219 */ /* 0x000fe400000006ff */
[----:B------:R-:W-:Y:S02]  /*16b0*/  SEL R0, R10, RZ, P3 ;  /* 0x000000ff0a007207 */ /* 0x000fe40001800000 */
[----:B------:R-:W-:Y:S02]  /*16c0*/  ISETP.NE.AND P2, PT, R20, RZ, P2 ;  /* 0x000000ff1400720c */ /* 0x000fe40001745270 */
[----:B------:R-:W-:Y:S02]  /*16d0*/  SHF.R.U32.HI R0, RZ, R0, R19 ;  /* 0x00000000ff007219 */ /* 0x000fe40000011613 */
[----:B------:R-:W-:-:S02]  /*16e0*/  PLOP3.LUT P0, PT, P0, P2, PT, 0xf8, 0x8f ;  /* 0x00000000008f781c */ /* 0x000fc40000705f70 */
[----:B------:R-:W-:Y:S02]  /*16f0*/  SHF.R.U32.HI R11, RZ, 0x1, R0 ;  /* 0x00000001ff0b7819 */ /* 0x000fe40000011600 */
[----:B------:R-:W-:-:S04]  /*1700*/  SEL R10, RZ, 0x1, !P0 ;  /* 0x00000001ff0a7807 */ /* 0x000fc80004000000 */
[----:B------:R-:W-:-:S04]  /*1710*/  LOP3.LUT R19, R10, 0x1, R11, 0xf8, !PT ;  /* 0x000000010a137812 */ /* 0x000fc800078ef80b */
[----:B------:R-:W-:-:S04]  /*1720*/  LOP3.LUT R0, R19, R0, RZ, 0xc0, !PT ;  /* 0x0000000013007212 */ /* 0x000fc800078ec0ff */
[----:B------:R-:W-:-:S04]  /*1730*/  IADD3 R0, PT, PT, R11, R0, RZ ;  /* 0x000000000b007210 */ /* 0x000fc80007ffe0ff */
[----:B------:R-:W-:Y:S01]  /*1740*/  LOP3.LUT R3, R0, R3, RZ, 0xfc, !PT ;  /* 0x0000000300037212 */ /* 0x000fe200078efcff */
[----:B------:R-:W-:Y:S06]  /*1750*/  BRA `(.L_x_23) ;  /* 0x0000000000107947 */ /* 0x000fec0003800000 */
.L_x_22:
[----:B------:R-:W-:-:S04]  /*1760*/  LOP3.LUT R3, R3, 0x80000000, RZ, 0xc0, !PT ;  /* 0x8000000003037812 */ /* 0x000fc800078ec0ff */
[----:B------:R-:W-:Y:S01]  /*1770*/  LOP3.LUT R3, R3, 0x7f800000, RZ, 0xfc, !PT ;  /* 0x7f80000003037812 */ /* 0x000fe200078efcff */
[----:B------:R-:W-:Y:S06]  /*1780*/  BRA `(.L_x_23) ;  /* 0x0000000000047947 */ /* 0x000fec0003800000 */
.L_x_21:
[----:B------:R-:W-:-:S07]  /*1790*/  IMAD R3, R22, 0x800000, R3 ;  /* 0x0080000016037824 */ /* 0x000fce00078e0203 */
.L_x_23:
[----:B------:R-:W-:Y:S05]  /*17a0*/  BSYNC.RECONVERGENT B2 ;  /* 0x0000000000027941 */ /* 0x000fea0003800200 */
.L_x_20:
[----:B------:R-:W-:Y:S05]  /*17b0*/  BRA `(.L_x_24) ;  /* 0x0000000000207947 */ /* 0x000fea0003800000 */
.L_x_19:
[----:B------:R-:W-:-:S04]  /*17c0*/  LOP3.LUT R3, R3, 0x80000000, R0, 0x48, !PT ;  /* 0x8000000003037812 */ /* 0x000fc800078e4800 */
[----:B------:R-:W-:Y:S01]  /*17d0*/  LOP3.LUT R3, R3, 0x7f800000, RZ, 0xfc, !PT ;  /* 0x7f80000003037812 */ /* 0x000fe200078efcff */
[----:B------:R-:W-:Y:S06]  /*17e0*/  BRA `(.L_x_24) ;  /* 0x0000000000147947 */ /* 0x000fec0003800000 */
.L_x_18:
[----:B------:R-:W-:Y:S01]  /*17f0*/  LOP3.LUT R3, R3, 0x80000000, R0, 0x48, !PT ;  /* 0x8000000003037812 */ /* 0x000fe200078e4800 */
[----:B------:R-:W-:Y:S06]  /*1800*/  BRA `(.L_x_24) ;  /* 0x00000000000c7947 */ /* 0x000fec0003800000 */
.L_x_17:
[----:B------:R-:W0:Y:S01]  /*1810*/  MUFU.RSQ R3, -QNAN ;  /* 0xffc0000000037908 */ /* 0x000e220000001400 */
[----:B------:R-:W-:Y:S05]  /*1820*/  BRA `(.L_x_24) ;  /* 0x0000000000047947 */ /* 0x000fea0003800000 */
.L_x_16:
[----:B------:R-:W-:-:S07]  /*1830*/  FADD.FTZ R3, R0, R3 ;  /* 0x0000000300037221 */ /* 0x000fce0000010000 */
.L_x_24:
[----:B------:R-:W-:Y:S05]  /*1840*/  BSYNC.RECONVERGENT B1 ;  /* 0x0000000000017941 */ /* 0x000fea0003800200 */
.L_x_14:
[----:B------:R-:W-:Y:S01]  /*1850*/  MOV R10, R18 ;  /* 0x00000012000a7202 */ /* 0x000fe20000000f00 */
[----:B------:R-:W-:-:S04]  /*1860*/  IMAD.MOV.U32 R11, RZ, RZ, 0x0 ;  /* 0x00000000ff0b7424 */ /* 0x000fc800078e00ff */
[----:B0-----:R-:W-:Y:S05]  /*1870*/  RET.REL.NODEC R10 `(_Z2GFiiiiiiPfS_S_) ;  /* 0xffffffe40ae07950 */ /* 0x001fea0003c3ffff */
.L_x_25:
[----:B------:R-:W-:-:S00]  /*1880*/  BRA `(.L_x_25) ;  /* 0xfffffffc00fc7947 */ /* 0x000fc0000383ffff */
[----:B------:R-:W-:-:S00]  /*1890*/  NOP ;  /* 0x0000000000007918 */ /* 0x000fc00000000000 */
        /* <DEDUP_REMOVED lines=14> */
.L_x_26:


//--------------------- .nv.shared.reserved.0     --------------------------
	.section	.nv.shared.reserved.0,"aw",@nobits
	.weak		__nv_reservedSMEM_offset_0_alias
	.size		__nv_reservedSMEM_offset_0_alias, 0, 64
	.other		__nv_reservedSMEM_offset_0_alias,@"STO_CUDA_RESERVED_SHARED STV_DEFAULT"
__nv_reservedSMEM_offset_0_alias:
	.zero		0
	.zero		64


//--------------------- .nv.constant0._Z2GFiiiiiiPfS_S_ --------------------------
	.section	.nv.constant0._Z2GFiiiiiiPfS_S_,"a",@progbits
	.sectionflags	@""
	.align	4
.nv.constant0._Z2GFiiiiiiPfS_S_:
	.zero		944


//--------------------- SYMBOLS --------------------------

	.type		.nv.reservedSmem.offset0,@object
	.size		.nv.reservedSmem.offset0,0x4
